	.headerflags	@"EF_CUDA_TEXMODE_UNIFIED EF_CUDA_64BIT_ADDRESS EF_CUDA_ACCELERATORS EF_CUDA_SM90 EF_CUDA_VIRTUAL_SM(EF_CUDA_SM90)"
	.elftype	@"ET_EXEC"


//--------------------- .nv.info                  --------------------------
	.section	.nv.info,"",@"SHT_CUDA_INFO"
	.align	4


	//----- nvinfo : EIATTR_REGCOUNT
	.align		4
        /*0000*/ 	.byte	0x04, 0x2f
        /*0002*/ 	.short	(.L_1 - .L_0)
	.align		4
.L_0:
        /*0004*/ 	.word	index@(triton_mm)
        /*0008*/ 	.word	0x00000050


	//----- nvinfo : EIATTR_MIN_STACK_SIZE
	.align		4
.L_1:
        /*000c*/ 	.byte	0x04, 0x12
        /*000e*/ 	.short	(.L_3 - .L_2)
	.align		4
.L_2:
        /*0010*/ 	.word	index@(triton_mm)
        /*0014*/ 	.word	0x00000000


	//----- nvinfo : EIATTR_FRAME_SIZE
	.align		4
.L_3:
        /*0018*/ 	.byte	0x04, 0x11
        /*001a*/ 	.short	(.L_5 - .L_4)
	.align		4
.L_4:
        /*001c*/ 	.word	index@(triton_mm)
        /*0020*/ 	.word	0x00000000


	//----- nvinfo : EIATTR_MIN_STACK_SIZE
	.align		4
.L_5:
        /*0024*/ 	.byte	0x04, 0x12
        /*0026*/ 	.short	(.L_7 - .L_6)
	.align		4
.L_6:
        /*0028*/ 	.word	index@(triton_mm)
        /*002c*/ 	.word	0x00000000
.L_7:


//--------------------- .nv.info.triton_mm        --------------------------
	.section	.nv.info.triton_mm,"",@"SHT_CUDA_INFO"
	.sectionflags	@""
	.align	4


	//----- nvinfo : EIATTR_CUDA_API_VERSION
	.align		4
        /*0000*/ 	.byte	0x04, 0x37
        /*0002*/ 	.short	(.L_9 - .L_8)
.L_8:
        /*0004*/ 	.word	0x0000007c


	//----- nvinfo : EIATTR_KPARAM_INFO
	.align		4
.L_9:
        /*0008*/ 	.byte	0x04, 0x17
        /*000a*/ 	.short	(.L_11 - .L_10)
.L_10:
        /*000c*/ 	.word	0x00000000
        /*0010*/ 	.short	0x0002
        /*0012*/ 	.short	0x0010
        /*0014*/ 	.byte	0x00, 0xf0, 0x21, 0x00


	//----- nvinfo : EIATTR_KPARAM_INFO
	.align		4
.L_11:
        /*0018*/ 	.byte	0x04, 0x17
        /*001a*/ 	.short	(.L_13 - .L_12)
.L_12:
        /*001c*/ 	.word	0x00000000
        /*0020*/ 	.short	0x0001
        /*0022*/ 	.short	0x0008
        /*0024*/ 	.byte	0x00, 0xf0, 0x21, 0x00


	//----- nvinfo : EIATTR_KPARAM_INFO
	.align		4
.L_13:
        /*0028*/ 	.byte	0x04, 0x17
        /*002a*/ 	.short	(.L_15 - .L_14)
.L_14:
        /*002c*/ 	.word	0x00000000
        /*0030*/ 	.short	0x0000
        /*0032*/ 	.short	0x0000
        /*0034*/ 	.byte	0x00, 0xf0, 0x21, 0x00


	//----- nvinfo : EIATTR_SPARSE_MMA_MASK
	.align		4
.L_15:
        /*0038*/ 	.byte	0x03, 0x50
        /*003a*/ 	.short	0x0000


	//----- nvinfo : EIATTR_MAXREG_COUNT
	.align		4
        /*003c*/ 	.byte	0x03, 0x1b
        /*003e*/ 	.short	0x00ff


	//----- nvinfo : EIATTR_EXIT_INSTR_OFFSETS
	.align		4
        /*0040*/ 	.byte	0x04, 0x1c
        /*0042*/ 	.short	(.L_17 - .L_16)


	//   ....[0]....
.L_16:
        /*0044*/ 	.word	0x00001f50


	//   ....[1]....
        /*0048*/ 	.word	0x00001f80


	//----- nvinfo : EIATTR_MAX_THREADS
	.align		4
.L_17:
        /*004c*/ 	.byte	0x04, 0x05
        /*004e*/ 	.short	(.L_19 - .L_18)
.L_18:
        /*0050*/ 	.word	0x00000080
        /*0054*/ 	.word	0x00000001
        /*0058*/ 	.word	0x00000001


	//----- nvinfo : EIATTR_CBANK_PARAM_SIZE
	.align		4
.L_19:
        /*005c*/ 	.byte	0x03, 0x19
        /*005e*/ 	.short	0x0018


	//----- nvinfo : EIATTR_PARAM_CBANK
	.align		4
        /*0060*/ 	.byte	0x04, 0x0a
        /*0062*/ 	.short	(.L_21 - .L_20)
	.align		4
.L_20:
        /*0064*/ 	.word	index@(.nv.constant0.triton_mm)
        /*0068*/ 	.short	0x0210
        /*006a*/ 	.short	0x0018


	//----- nvinfo : EIATTR_SW_WAR
	.align		4
.L_21:
        /*006c*/ 	.byte	0x04, 0x36
        /*006e*/ 	.short	(.L_23 - .L_22)
.L_22:
        /*0070*/ 	.word	0x00000008
.L_23:


//--------------------- .nv.callgraph             --------------------------
	.section	.nv.callgraph,"",@"SHT_CUDA_CALLGRAPH"
	.align	4
	.sectionentsize	8
	.align		4
        /*0000*/ 	.word	0x00000000
	.align		4
        /*0004*/ 	.word	0xffffffff
	.align		4
        /*0008*/ 	.word	0x00000000
	.align		4
        /*000c*/ 	.word	0xfffffffe
	.align		4
        /*0010*/ 	.word	0x00000000
	.align		4
        /*0014*/ 	.word	0xfffffffd
	.align		4
        /*0018*/ 	.word	0x00000000
	.align		4
        /*001c*/ 	.word	0xfffffffc


//--------------------- .text.triton_mm           --------------------------
	.section	.text.triton_mm,"ax",@progbits
	.sectionflags	@"SHF_BARRIERS=1"
	.align	128
        .global         triton_mm
        .type           triton_mm,@function
        .size           triton_mm,(.L_x_2 - triton_mm)
        .other          triton_mm,@"STO_CUDA_ENTRY STV_DEFAULT"
triton_mm:
.text.triton_mm:
[----:B------:R-:W1:Y:S08]  /*0000*/  LDC R1, c[0x0][0x28] ;  /* 0x00000a00ff017b82 */ /* 0x000e700000000800 */
[----:B------:R-:W2:Y:S01]  /*0010*/  S2UR UR11, SR_CTAID.X ;  /* 0x00000000000b79c3 */ /* 0x000ea20000002500 */
[----:B------:R-:W-:Y:S01]  /*0020*/  UMOV UR12, URZ ;  /* 0x0000003f000c7c82 */ /* 0x000fe20008000000 */
[----:B------:R-:W3:Y:S01]  /*0030*/  S2R R57, SR_TID.X ;  /* 0x0000000000397919 */ /* 0x000ee20000002100 */
[----:B------:R-:W-:Y:S01]  /*0040*/  ULDC.64 UR22, c[0x0][0x208] ;  /* 0x0000820000167ab9 */ /* 0x000fe20000000a00 */
[----:B------:R-:W-:Y:S01]  /*0050*/  UMOV UR10, URZ ;  /* 0x0000003f000a7c82 */ /* 0x000fe20008000000 */
[----:B------:R-:W-:-:S03]  /*0060*/  UMOV UR14, 0xffffff80 ;  /* 0xffffff80000e7882 */ /* 0x000fc60000000000 */
[----:B------:R-:W4:Y:S08]  /*0070*/  S2UR UR16, SR_CgaCtaId ;  /* 0x00000000001079c3 */ /* 0x000f300000008800 */
[----:B------:R-:W5:Y:S01]  /*0080*/  LDC.64 R20, c[0x0][0x218] ;  /* 0x00008600ff147b82 */ /* 0x000f620000000a00 */
[----:B--2---:R-:W-:-:S04]  /*0090*/  UIMAD.WIDE UR4, UR11, 0x2aaaaaab, URZ ;  /* 0x2aaaaaab0b0478a5 */ /* 0x004fc8000f8e023f */
[----:B------:R-:W-:-:S03]  /*00a0*/  USHF.R.U32.HI UR20, URZ, 0x1f, UR5 ;  /* 0x0000001f3f147899 */ /* 0x000fc60008011605 */
[----:B------:R-:W-:Y:S01]  /*00b0*/  UMOV UR4, 0xfffffff8 ;  /* 0xfffffff800047882 */ /* 0x000fe20000000000 */
[----:B------:R-:W-:Y:S01]  /*00c0*/  ULEA.HI.SX32 UR20, UR5, UR20, 0x19 ;  /* 0x0000001405147291 */ /* 0x000fe2000f8fca3f */
[--C-:B---3--:R-:W-:Y:S01]  /*00d0*/  SHF.R.U32.HI R2, RZ, 0x4, R57.reuse ;  /* 0x00000004ff027819 */ /* 0x108fe20000011639 */
[----:B------:R-:W-:Y:S02]  /*00e0*/  IMAD.SHL.U32 R41, R57, 0x8, RZ ;  /* 0x0000000839297824 */ /* 0x000fe400078e00ff */
[----:B------:R-:W-:Y:S01]  /*00f0*/  UIMAD UR4, UR20, UR4, 0x1 ;  /* 0x00000001140474a4 */ /* 0x000fe2000f8e0204 */
[----:B------:R-:W-:Y:S01]  /*0100*/  SHF.R.U32.HI R59, RZ, 0x5, R57 ;  /* 0x00000005ff3b7819 */ /* 0x000fe20000011639 */
[----:B------:R-:W-:Y:S01]  /*0110*/  UIMAD UR5, UR20, -0x300, UR11 ;  /* 0xfffffd00140578a4 */ /* 0x000fe2000f8e020b */
[----:B------:R-:W-:Y:S01]  /*0120*/  SGXT.U32 R2, R2, 0x1 ;  /* 0x000000010202781a */ /* 0x000fe20000000000 */
[----:B------:R-:W-:Y:S01]  /*0130*/  UISETP.LT.AND UP0, UPT, UR4, 0x8, UPT ;  /* 0x000000080400788c */ /* 0x000fe2000bf01270 */
[----:B------:R-:W-:-:S02]  /*0140*/  SGXT.U32 R59, R59, 0x2 ;  /* 0x000000023b3b781a */ /* 0x000fc40000000000 */
[----:B------:R-:W-:Y:S01]  /*0150*/  LOP3.LUT R22, R57, 0x1f, RZ, 0xc0, !PT ;  /* 0x0000001f39167812 */ /* 0x000fe200078ec0ff */
[----:B------:R-:W-:Y:S01]  /*0160*/  USEL UR18, UR4, 0x8, UP0 ;  /* 0x0000000804127887 */ /* 0x000fe20008000000 */
[----:B------:R-:W-:Y:S01]  /*0170*/  IMAD.U32 R3, RZ, RZ, UR5 ;  /* 0x00000005ff037e24 */ /* 0x000fe2000f8e00ff */
[----:B------:R-:W-:Y:S01]  /*0180*/  LOP3.LUT R60, R2, 0x7, R57, 0x78, !PT ;  /* 0x00000007023c7812 */ /* 0x000fe200078e7839 */
[----:B------:R-:W-:Y:S01]  /*0190*/  IMAD.SHL.U32 R46, R59, 0x8, RZ ;  /* 0x000000083b2e7824 */ /* 0x000fe200078e00ff */
[----:B------:R-:W-:Y:S01]  /*01a0*/  ULOP3.LUT UR5, UR5, UR18, URZ, 0x3c, !UPT ;  /* 0x0000001205057292 */ /* 0x000fe2000f8e3c3f */
[----:B------:R-:W-:Y:S01]  /*01b0*/  SHF.R.U32.HI R22, RZ, 0x3, R22 ;  /* 0x00000003ff167819 */ /* 0x000fe20000011616 */
[----:B------:R-:W-:Y:S01]  /*01c0*/  ULOP3.LUT UR17, URZ, UR18, URZ, 0x33, !UPT ;  /* 0x000000123f117292 */ /* 0x000fe2000f8e333f */
[----:B------:R-:W-:Y:S01]  /*01d0*/  IABS R0, UR18 ;  /* 0x0000001200007c13 */ /* 0x000fe20008000000 */
[----:B------:R-:W-:Y:S01]  /*01e0*/  IMAD.SHL.U32 R60, R60, 0x8, RZ ;  /* 0x000000083c3c7824 */ /* 0x000fe200078e00ff */
[----:B------:R-:W-:-:S02]  /*01f0*/  IABS R3, R3 ;  /* 0x0000000300037213 */ /* 0x000fc40000000000 */
[----:B------:R-:W-:Y:S02]  /*0200*/  R2UR UR8, R0 ;  /* 0x00000000000872ca */ /* 0x000fe400000e0000 */
[----:B------:R-:W-:Y:S02]  /*0210*/  R2UR UR4, R3 ;  /* 0x00000000030472ca */ /* 0x000fe400000e0000 */
[C---:B------:R-:W-:Y:S02]  /*0220*/  LOP3.LUT R38, R2.reuse, 0x2, RZ, 0xfc, !PT ;  /* 0x0000000202267812 */ /* 0x040fe400078efcff */
[C---:B------:R-:W-:Y:S02]  /*0230*/  LOP3.LUT R36, R2.reuse, 0x4, RZ, 0xfc, !PT ;  /* 0x0000000402247812 */ /* 0x040fe400078efcff */
[C---:B------:R-:W-:Y:S02]  /*0240*/  LOP3.LUT R34, R2.reuse, 0x6, RZ, 0xfc, !PT ;  /* 0x0000000602227812 */ /* 0x040fe400078efcff */
[----:B------:R-:W-:-:S02]  /*0250*/  LOP3.LUT R32, R2, 0x8, RZ, 0xfc, !PT ;  /* 0x0000000802207812 */ /* 0x000fc400078efcff */
[C---:B------:R-:W-:Y:S01]  /*0260*/  LOP3.LUT R30, R2.reuse, 0xa, RZ, 0xfc, !PT ;  /* 0x0000000a021e7812 */ /* 0x040fe200078efcff */
[----:B------:R-:W2:Y:S01]  /*0270*/  I2F.RP R5, UR8 ;  /* 0x0000000800057d06 */ /* 0x000ea20008209400 */
[----:B------:R-:W-:Y:S02]  /*0280*/  LOP3.LUT R28, R2, 0xc, RZ, 0xfc, !PT ;  /* 0x0000000c021c7812 */ /* 0x000fe400078efcff */
[----:B------:R-:W-:Y:S02]  /*0290*/  LOP3.LUT R62, R57, 0x7, RZ, 0xc0, !PT ;  /* 0x00000007393e7812 */ /* 0x000fe400078ec0ff */
[----:B------:R-:W-:Y:S02]  /*02a0*/  SGXT.U32 R22, R22, 0x1 ;  /* 0x000000011616781a */ /* 0x000fe40000000000 */
[----:B------:R-:W-:Y:S02]  /*02b0*/  LOP3.LUT R38, R38, 0x7, R57, 0x78, !PT ;  /* 0x0000000726267812 */ /* 0x000fe400078e7839 */
[----:B------:R-:W-:-:S02]  /*02c0*/  LOP3.LUT R36, R36, 0x7, R57, 0x78, !PT ;  /* 0x0000000724247812 */ /* 0x000fc400078e7839 */
[----:B------:R-:W-:Y:S01]  /*02d0*/  LOP3.LUT R34, R34, 0x7, R57, 0x78, !PT ;  /* 0x0000000722227812 */ /* 0x000fe200078e7839 */
[----:B------:R-:W-:Y:S01]  /*02e0*/  IMAD.SHL.U32 R38, R38, 0x8, RZ ;  /* 0x0000000826267824 */ /* 0x000fe200078e00ff */
[----:B------:R-:W-:Y:S01]  /*02f0*/  LOP3.LUT R32, R32, 0x7, R57, 0x78, !PT ;  /* 0x0000000720207812 */ /* 0x000fe200078e7839 */
[----:B------:R-:W-:Y:S01]  /*0300*/  IMAD.SHL.U32 R36, R36, 0x8, RZ ;  /* 0x0000000824247824 */ /* 0x000fe200078e00ff */
[----:B--2---:R-:W2:Y:S01]  /*0310*/  MUFU.RCP R4, R5 ;  /* 0x0000000500047308 */ /* 0x004ea20000001000 */
[----:B------:R-:W-:Y:S01]  /*0320*/  LOP3.LUT R30, R30, 0x7, R57, 0x78, !PT ;  /* 0x000000071e1e7812 */ /* 0x000fe200078e7839 */
[----:B------:R-:W-:Y:S01]  /*0330*/  IMAD.SHL.U32 R34, R34, 0x8, RZ ;  /* 0x0000000822227824 */ /* 0x000fe200078e00ff */
[----:B------:R-:W-:Y:S01]  /*0340*/  LOP3.LUT R28, R28, 0x7, R57, 0x78, !PT ;  /* 0x000000071c1c7812 */ /* 0x000fe200078e7839 */
[----:B------:R-:W-:Y:S01]  /*0350*/  IMAD.SHL.U32 R32, R32, 0x8, RZ ;  /* 0x0000000820207824 */ /* 0x000fe200078e00ff */
[----:B------:R-:W-:Y:S01]  /*0360*/  SHF.R.U32.HI R61, RZ, 0x3, R57 ;  /* 0x00000003ff3d7819 */ /* 0x000fe20000011639 */
[----:B------:R-:W-:Y:S01]  /*0370*/  IMAD.SHL.U32 R30, R30, 0x8, RZ ;  /* 0x000000081e1e7824 */ /* 0x000fe200078e00ff */
[----:B------:R-:W-:Y:S01]  /*0380*/  LOP3.LUT R58, R22, 0x7, R57, 0x78, !PT ;  /* 0x00000007163a7812 */ /* 0x000fe200078e7839 */
[----:B------:R-:W-:Y:S01]  /*0390*/  IMAD.SHL.U32 R28, R28, 0x8, RZ ;  /* 0x000000081c1c7824 */ /* 0x000fe200078e00ff */
[----:B------:R-:W-:-:S03]  /*03a0*/  SGXT.U32 R61, R61, 0x2 ;  /* 0x000000023d3d781a */ /* 0x000fc60000000000 */
[----:B------:R-:W-:Y:S01]  /*03b0*/  IMAD.SHL.U32 R58, R58, 0x8, RZ ;  /* 0x000000083a3a7824 */ /* 0x000fe200078e00ff */
[C---:B------:R-:W-:Y:S01]  /*03c0*/  LOP3.LUT R42, R61.reuse, 0x2, RZ, 0xfc, !PT ;  /* 0x000000023d2a7812 */ /* 0x040fe200078efcff */
[----:B--2---:R-:W-:Y:S01]  /*03d0*/  VIADD R4, R4, 0xffffffe ;  /* 0x0ffffffe04047836 */ /* 0x004fe20000000000 */
[----:B------:R-:W-:Y:S01]  /*03e0*/  LOP3.LUT R26, R61, 0x6, RZ, 0xfc, !PT ;  /* 0x000000063d1a7812 */ /* 0x000fe200078efcff */
[C---:B------:R-:W-:Y:S01]  /*03f0*/  IMAD.SHL.U32 R5, R2.reuse, 0x20, RZ ;  /* 0x0000002002057824 */ /* 0x040fe200078e00ff */
[----:B------:R-:W-:Y:S01]  /*0400*/  LOP3.LUT R2, R2, 0xe, RZ, 0xfc, !PT ;  /* 0x0000000e02027812 */ /* 0x000fe200078efcff */
[----:B------:R-:W2:Y:S01]  /*0410*/  F2I.FTZ.U32.TRUNC.NTZ R0, R4 ;  /* 0x0000000400007305 */ /* 0x000ea2000021f000 */
[----:B------:R-:W-:Y:S02]  /*0420*/  LOP3.LUT R42, R42, 0x7, R57, 0x78, !PT ;  /* 0x000000072a2a7812 */ /* 0x000fe400078e7839 */
[----:B------:R-:W-:Y:S02]  /*0430*/  LOP3.LUT R46, R5, R46, RZ, 0xfc, !PT ;  /* 0x0000002e052e7212 */ /* 0x000fe400078efcff */
[----:B------:R-:W-:Y:S01]  /*0440*/  LOP3.LUT R2, R2, 0x7, R57, 0x78, !PT ;  /* 0x0000000702027812 */ /* 0x000fe200078e7839 */
[----:B------:R-:W-:Y:S01]  /*0450*/  IMAD.SHL.U32 R42, R42, 0x8, RZ ;  /* 0x000000082a2a7824 */ /* 0x000fe200078e00ff */
[----:B------:R-:W-:-:S03]  /*0460*/  LOP3.LUT R26, R26, 0x7, R57, 0x78, !PT ;  /* 0x000000071a1a7812 */ /* 0x000fc600078e7839 */
[----:B------:R-:W-:Y:S02]  /*0470*/  IMAD.SHL.U32 R2, R2, 0x8, RZ ;  /* 0x0000000802027824 */ /* 0x000fe400078e00ff */
[----:B------:R-:W-:Y:S01]  /*0480*/  IMAD.SHL.U32 R26, R26, 0x8, RZ ;  /* 0x000000081a1a7824 */ /* 0x000fe200078e00ff */
[----:B--2---:R-:W-:Y:S02]  /*0490*/  R2UR UR13, R0 ;  /* 0x00000000000d72ca */ /* 0x004fe400000e0000 */
[----:B------:R-:W-:-:S05]  /*04a0*/  IABS R0, UR18 ;  /* 0x0000001200007c13 */ /* 0x000fca0008000000 */
[----:B------:R-:W-:-:S05]  /*04b0*/  IMAD.MOV R0, RZ, RZ, -R0 ;  /* 0x000000ffff007224 */ /* 0x000fca00078e0a00 */
[----:B------:R-:W-:Y:S01]  /*04c0*/  R2UR UR7, R0 ;  /* 0x00000000000772ca */ /* 0x000fe200000e0000 */
[----:B------:R-:W-:Y:S01]  /*04d0*/  UIADD3 UR6, URZ, -UR13, URZ ;  /* 0x8000000d3f067290 */ /* 0x000fe2000fffe03f */
[----:B------:R-:W-:-:S03]  /*04e0*/  SHF.R.U32.HI R0, RZ, 0x4, R57 ;  /* 0x00000004ff007819 */ /* 0x000fc60000011639 */
[----:B------:R-:W-:Y:S01]  /*04f0*/  UIMAD UR6, UR6, UR8, URZ ;  /* 0x00000008060672a4 */ /* 0x000fe2000f8e023f */
[----:B------:R-:W-:-:S03]  /*0500*/  SGXT.U32 R0, R0, 0x3 ;  /* 0x000000030000781a */ /* 0x000fc60000000000 */
[----:B------:R-:W-:Y:S01]  /*0510*/  UIMAD.WIDE.U32 UR12, UR13, UR6, UR12 ;  /* 0x000000060d0c72a5 */ /* 0x000fe2000f8e000c */
[C---:B------:R-:W-:Y:S01]  /*0520*/  LOP3.LUT R3, R0.reuse, 0x30, RZ, 0xfc, !PT ;  /* 0x0000003000037812 */ /* 0x040fe200078efcff */
[C---:B------:R-:W-:Y:S01]  /*0530*/  IMAD.SHL.U32 R4, R0.reuse, 0x8, RZ ;  /* 0x0000000800047824 */ /* 0x040fe200078e00ff */
[C---:B------:R-:W-:Y:S01]  /*0540*/  LOP3.LUT R7, R0.reuse, 0x10, RZ, 0xfc, !PT ;  /* 0x0000001000077812 */ /* 0x040fe200078efcff */
[C---:B------:R-:W-:Y:S01]  /*0550*/  IMAD.SHL.U32 R9, R0.reuse, 0x80, RZ ;  /* 0x0000008000097824 */ /* 0x040fe200078e00ff */
[C---:B------:R-:W-:Y:S01]  /*0560*/  LOP3.LUT R5, R0.reuse, 0x20, RZ, 0xfc, !PT ;  /* 0x0000002000057812 */ /* 0x040fe200078efcff */
[----:B------:R-:W-:Y:S01]  /*0570*/  IMAD.SHL.U32 R3, R3, 0x80, RZ ;  /* 0x0000008003037824 */ /* 0x000fe200078e00ff */
[----:B------:R-:W-:Y:S01]  /*0580*/  UMOV UR19, UR13 ;  /* 0x0000000d00137c82 */ /* 0x000fe20008000000 */
[----:B------:R-:W-:Y:S01]  /*0590*/  LOP3.LUT R4, R4, 0x78, R41, 0x78, !PT ;  /* 0x0000007804047812 */ /* 0x000fe200078e7829 */
[----:B------:R-:W-:Y:S01]  /*05a0*/  UIMAD.WIDE.U32 UR12, UR19, UR4, URZ ;  /* 0x00000004130c72a5 */ /* 0x000fe2000f8e003f */
[C---:B------:R-:W-:Y:S01]  /*05b0*/  LOP3.LUT R69, R0.reuse, 0x8, RZ, 0xfc, !PT ;  /* 0x0000000800457812 */ /* 0x040fe200078efcff */
[----:B------:R-:W-:Y:S01]  /*05c0*/  IMAD.SHL.U32 R7, R7, 0x80, RZ ;  /* 0x0000008007077824 */ /* 0x000fe200078e00ff */
[C---:B------:R-:W-:Y:S01]  /*05d0*/  LOP3.LUT R67, R0.reuse, 0x18, RZ, 0xfc, !PT ;  /* 0x0000001800437812 */ /* 0x040fe200078efcff */
[----:B------:R-:W-:Y:S01]  /*05e0*/  IMAD.SHL.U32 R5, R5, 0x80, RZ ;  /* 0x0000008005057824 */ /* 0x000fe200078e00ff */
[C---:B------:R-:W-:Y:S01]  /*05f0*/  LOP3.LUT R65, R0.reuse, 0x28, RZ, 0xfc, !PT ;  /* 0x0000002800417812 */ /* 0x040fe200078efcff */
[----:B------:R-:W-:Y:S01]  /*0600*/  IMAD.SHL.U32 R69, R69, 0x80, RZ ;  /* 0x0000008045457824 */ /* 0x000fe200078e00ff */
[----:B------:R-:W-:Y:S01]  /*0610*/  UMOV UR9, UR13 ;  /* 0x0000000d00097c82 */ /* 0x000fe20008000000 */
[----:B------:R-:W-:Y:S01]  /*0620*/  LOP3.LUT R63, R0, 0x38, RZ, 0xfc, !PT ;  /* 0x00000038003f7812 */ /* 0x000fe200078efcff */
[----:B------:R-:W-:Y:S01]  /*0630*/  UIMAD UR4, UR9, UR7, UR4 ;  /* 0x00000007090472a4 */ /* 0x000fe2000f8e0204 */
[-C--:B------:R-:W-:Y:S01]  /*0640*/  LOP3.LUT R64, R3, R4.reuse, RZ, 0xfc, !PT ;  /* 0x0000000403407212 */ /* 0x080fe200078efcff */
[----:B------:R-:W-:Y:S01]  /*0650*/  IMAD.SHL.U32 R67, R67, 0x80, RZ ;  /* 0x0000008043437824 */ /* 0x000fe200078e00ff */
[-C--:B------:R-:W-:Y:S01]  /*0660*/  LOP3.LUT R68, R7, R4.reuse, RZ, 0xfc, !PT ;  /* 0x0000000407447212 */ /* 0x080fe200078efcff */
[----:B------:R-:W-:Y:S01]  /*0670*/  UISETP.GT.U32.AND UP0, UPT, UR8, UR4, UPT ;  /* 0x000000040800728c */ /* 0x000fe2000bf04070 */
[----:B------:R-:W-:Y:S01]  /*0680*/  IMAD.SHL.U32 R65, R65, 0x80, RZ ;  /* 0x0000008041417824 */ /* 0x000fe200078e00ff */
[-C--:B------:R-:W-:Y:S01]  /*0690*/  LOP3.LUT R66, R5, R4.reuse, RZ, 0xfc, !PT ;  /* 0x0000000405427212 */ /* 0x080fe200078efcff */
[----:B------:R-:W-:Y:S01]  /*06a0*/  IMAD.SHL.U32 R63, R63, 0x80, RZ ;  /* 0x000000803f3f7824 */ /* 0x000fe200078e00ff */
[----:B------:R-:W-:Y:S01]  /*06b0*/  LOP3.LUT R70, R4, R9, RZ, 0xfc, !PT ;  /* 0x0000000904467212 */ /* 0x000fe200078efcff */
[----:B------:R-:W-:Y:S01]  /*06c0*/  IMAD R7, R22, 0x8, R62 ;  /* 0x0000000816077824 */ /* 0x000fe200078e023e */
[-C--:B------:R-:W-:Y:S01]  /*06d0*/  LOP3.LUT R69, R69, R4.reuse, RZ, 0xfc, !PT ;  /* 0x0000000445457212 */ /* 0x080fe200078efcff */
[----:B------:R-:W-:Y:S01]  /*06e0*/  IMAD.SHL.U32 R68, R68, 0x2, RZ ;  /* 0x0000000244447824 */ /* 0x000fe200078e00ff */
[-C--:B------:R-:W-:Y:S01]  /*06f0*/  LOP3.LUT R67, R67, R4.reuse, RZ, 0xfc, !PT ;  /* 0x0000000443437212 */ /* 0x080fe200078efcff */
[----:B------:R-:W-:Y:S01]  /*0700*/  IMAD.SHL.U32 R7, R7, 0x80, RZ ;  /* 0x0000008007077824 */ /* 0x000fe200078e00ff */
[-C--:B------:R-:W-:Y:S01]  /*0710*/  LOP3.LUT R65, R65, R4.reuse, RZ, 0xfc, !PT ;  /* 0x0000000441417212 */ /* 0x080fe200078efcff */
[----:B------:R-:W-:Y:S01]  /*0720*/  @!UP0 UIADD3 UR4, UR4, -UR8, URZ ;  /* 0x8000000804048290 */ /* 0x000fe2000fffe03f */
[----:B------:R-:W-:Y:S01]  /*0730*/  LOP3.LUT R63, R63, R4, RZ, 0xfc, !PT ;  /* 0x000000043f3f7212 */ /* 0x000fe200078efcff */
[----:B------:R-:W-:Y:S01]  /*0740*/  @!UP0 UIADD3 UR9, UR9, 0x1, URZ ;  /* 0x0000000109098890 */ /* 0x000fe2000fffe03f */
[C---:B------:R-:W-:Y:S01]  /*0750*/  LOP3.LUT R60, R7.reuse, R60, RZ, 0xfc, !PT ;  /* 0x0000003c073c7212 */ /* 0x040fe200078efcff */
[----:B------:R-:W-:Y:S01]  /*0760*/  UISETP.GE.U32.AND UP1, UPT, UR4, UR8, UPT ;  /* 0x000000080400728c */ /* 0x000fe2000bf26070 */
[C---:B------:R-:W-:Y:S01]  /*0770*/  LOP3.LUT R38, R7.reuse, R38, RZ, 0xfc, !PT ;  /* 0x0000002607267212 */ /* 0x040fe200078efcff */
[----:B------:R-:W-:Y:S01]  /*0780*/  UISETP.GE.AND UP0, UPT, UR5, URZ, UPT ;  /* 0x0000003f0500728c */ /* 0x000fe2000bf06270 */
[C---:B------:R-:W-:Y:S01]  /*0790*/  LOP3.LUT R36, R7.reuse, R36, RZ, 0xfc, !PT ;  /* 0x0000002407247212 */ /* 0x040fe200078efcff */
[----:B------:R-:W-:Y:S01]  /*07a0*/  UMOV UR4, 0x400 ;  /* 0x0000040000047882 */ /* 0x000fe20000000000 */
[C---:B------:R-:W-:Y:S01]  /*07b0*/  LOP3.LUT R34, R7.reuse, R34, RZ, 0xfc, !PT ;  /* 0x0000002207227212 */ /* 0x040fe200078efcff */
[----:B----4-:R-:W-:Y:S01]  /*07c0*/  UPRMT UR16, UR16, 0x654, UR4 ;  /* 0x0000065410107896 */ /* 0x010fe20008000004 */
[C---:B------:R-:W-:Y:S01]  /*07d0*/  LOP3.LUT R32, R7.reuse, R32, RZ, 0xfc, !PT ;  /* 0x0000002007207212 */ /* 0x040fe200078efcff */
[----:B------:R-:W-:Y:S01]  /*07e0*/  IMAD.SHL.U32 R70, R70, 0x2, RZ ;  /* 0x0000000246467824 */ /* 0x000fe200078e00ff */
[----:B------:R-:W-:Y:S01]  /*07f0*/  LOP3.LUT R30, R7, R30, RZ, 0xfc, !PT ;  /* 0x0000001e071e7212 */ /* 0x000fe200078efcff */
[----:B------:R-:W-:Y:S01]  /*0800*/  IMAD.SHL.U32 R69, R69, 0x2, RZ ;  /* 0x0000000245457824 */ /* 0x000fe200078e00ff */
[----:B------:R-:W-:Y:S01]  /*0810*/  @UP1 UIADD3 UR9, UR9, 0x1, URZ ;  /* 0x0000000109091890 */ /* 0x000fe2000fffe03f */
[C---:B------:R-:W-:Y:S01]  /*0820*/  LOP3.LUT R28, R7.reuse, R28, RZ, 0xfc, !PT ;  /* 0x0000001c071c7212 */ /* 0x040fe200078efcff */
[----:B------:R-:W-:Y:S01]  /*0830*/  UISETP.NE.AND UP1, UPT, UR18, URZ, UPT ;  /* 0x0000003f1200728c */ /* 0x000fe2000bf25270 */
[----:B------:R-:W-:Y:S01]  /*0840*/  LOP3.LUT R2, R7, R2, RZ, 0xfc, !PT ;  /* 0x0000000207027212 */ /* 0x000fe200078efcff */
[----:B------:R-:W-:Y:S01]  /*0850*/  @!UP0 UIADD3 UR9, -UR9, URZ, URZ ;  /* 0x0000003f09098290 */ /* 0x000fe2000fffe13f */
[----:B------:R-:W-:Y:S01]  /*0860*/  LOP3.LUT R41, R41, 0x78, RZ, 0xc0, !PT ;  /* 0x0000007829297812 */ /* 0x000fe200078ec0ff */
[----:B------:R-:W-:Y:S01]  /*0870*/  VIADD R33, R70, UR16 ;  /* 0x0000001046217c36 */ /* 0x000fe20008000000 */
[----:B------:R-:W-:Y:S01]  /*0880*/  UIADD3 UR15, UR16, 0x4000, URZ ;  /* 0x00004000100f7890 */ /* 0x000fe2000fffe03f */
[----:B------:R-:W-:Y:S01]  /*0890*/  VIADD R31, R69, UR16 ;  /* 0x00000010451f7c36 */ /* 0x000fe20008000000 */
[----:B------:R-:W-:Y:S01]  /*08a0*/  USEL UR6, UR17, UR9, !UP1 ;  /* 0x0000000911067287 */ /* 0x000fe2000c800000 */
[----:B------:R-:W-:Y:S01]  /*08b0*/  IMAD.SHL.U32 R67, R67, 0x2, RZ ;  /* 0x0000000243437824 */ /* 0x000fe200078e00ff */
[----:B------:R-:W-:Y:S01]  /*08c0*/  UMOV UR13, 0x3 ;  /* 0x00000003000d7882 */ /* 0x000fe20000000000 */
[----:B------:R-:W-:Y:S01]  /*08d0*/  IMAD.SHL.U32 R66, R66, 0x2, RZ ;  /* 0x0000000242427824 */ /* 0x000fe200078e00ff */
[----:B------:R-:W-:Y:S01]  /*08e0*/  USHF.L.U32 UR6, UR6, 0x6, URZ ;  /* 0x0000000606067899 */ /* 0x000fe2000800063f */
[----:B------:R-:W-:Y:S01]  /*08f0*/  IMAD.SHL.U32 R65, R65, 0x2, RZ ;  /* 0x0000000241417824 */ /* 0x000fe200078e00ff */
[----:B------:R-:W-:Y:S01]  /*0900*/  UMOV UR12, URZ ;  /* 0x0000003f000c7c82 */ /* 0x000fe20008000000 */
[----:B------:R-:W-:Y:S01]  /*0910*/  IMAD.SHL.U32 R64, R64, 0x2, RZ ;  /* 0x0000000240407824 */ /* 0x000fe200078e00ff */
[----:B------:R-:W-:Y:S01]  /*0920*/  UMOV UR9, URZ ;  /* 0x0000003f00097c82 */ /* 0x000fe20008000000 */
[----:B------:R-:W-:Y:S01]  /*0930*/  VIADD R29, R68, UR16 ;  /* 0x00000010441d7c36 */ /* 0x000fe20008000000 */
[----:B------:R-:W-:Y:S01]  /*0940*/  LOP3.LUT R3, R0, UR6, RZ, 0xfc, !PT ;  /* 0x0000000600037c12 */ /* 0x000fe2000f8efcff */
[----:B------:R-:W-:Y:S01]  /*0950*/  IMAD.U32 R17, RZ, RZ, UR6 ;  /* 0x00000006ff117e24 */ /* 0x000fe2000f8e00ff */
[----:B------:R-:W-:Y:S01]  /*0960*/  UMOV UR4, UR16 ;  /* 0x0000001000047c82 */ /* 0x000fe20008000000 */
[----:B------:R-:W-:Y:S01]  /*0970*/  IMAD.U32 R13, RZ, RZ, UR6 ;  /* 0x00000006ff0d7e24 */ /* 0x000fe2000f8e00ff */
[----:B------:R-:W-:Y:S01]  /*0980*/  UMOV UR5, UR15 ;  /* 0x0000000f00057c82 */ /* 0x000fe20008000000 */
[----:B------:R-:W-:Y:S01]  /*0990*/  IMAD.HI R5, R3, 0x2aaaaaab, RZ ;  /* 0x2aaaaaab03057827 */ /* 0x000fe200078e02ff */
[----:B------:R-:W-:-:S02]  /*09a0*/  LOP3.LUT R16, R17, 0x10, R0, 0xfe, !PT ;  /* 0x0000001011107812 */ /* 0x000fc400078efe00 */
[----:B------:R-:W-:Y:S01]  /*09b0*/  LOP3.LUT R13, R13, 0x18, R0, 0xfe, !PT ;  /* 0x000000180d0d7812 */ /* 0x000fe200078efe00 */
[----:B------:R-:W-:Y:S01]  /*09c0*/  IMAD.U32 R15, RZ, RZ, UR6 ;  /* 0x00000006ff0f7e24 */ /* 0x000fe2000f8e00ff */
[----:B------:R-:W-:Y:S01]  /*09d0*/  SHF.R.U32.HI R4, RZ, 0x1f, R5 ;  /* 0x0000001fff047819 */ /* 0x000fe20000011605 */
[----:B------:R-:W-:Y:S02]  /*09e0*/  IMAD.U32 R11, RZ, RZ, UR6 ;  /* 0x00000006ff0b7e24 */ /* 0x000fe4000f8e00ff */
[----:B------:R-:W-:Y:S01]  /*09f0*/  IMAD.U32 R7, RZ, RZ, UR6 ;  /* 0x00000006ff077e24 */ /* 0x000fe2000f8e00ff */
[----:B------:R-:W-:Y:S01]  /*0a00*/  LEA.HI R4, R5, R4, RZ, 0x16 ;  /* 0x0000000405047211 */ /* 0x000fe200078fb0ff */
[----:B------:R-:W-:Y:S01]  /*0a10*/  IMAD.U32 R9, RZ, RZ, UR6 ;  /* 0x00000006ff097e24 */ /* 0x000fe2000f8e00ff */
[----:B------:R-:W-:Y:S01]  /*0a20*/  LOP3.LUT R15, R15, 0x8, R0, 0xfe, !PT ;  /* 0x000000080f0f7812 */ /* 0x000fe200078efe00 */
[----:B------:R-:W-:Y:S01]  /*0a30*/  IMAD.HI R10, R16, 0x2aaaaaab, RZ ;  /* 0x2aaaaaab100a7827 */ /* 0x000fe200078e02ff */
[----:B------:R-:W-:-:S02]  /*0a40*/  LOP3.LUT R14, R11, 0x20, R0, 0xfe, !PT ;  /* 0x000000200b0e7812 */ /* 0x000fc400078efe00 */
[----:B------:R-:W-:Y:S01]  /*0a50*/  LOP3.LUT R8, R7, 0x28, R0, 0xfe, !PT ;  /* 0x0000002807087812 */ /* 0x000fe200078efe00 */
[----:B------:R-:W-:Y:S01]  /*0a60*/  IMAD R4, R4, -0x1800, R3 ;  /* 0xffffe80004047824 */ /* 0x000fe200078e0203 */
[----:B------:R-:W-:Y:S01]  /*0a70*/  LOP3.LUT R6, R9, 0x30, R0, 0xfe, !PT ;  /* 0x0000003009067812 */ /* 0x000fe200078efe00 */
[----:B------:R-:W-:Y:S01]  /*0a80*/  IMAD.HI R3, R13, 0x2aaaaaab, RZ ;  /* 0x2aaaaaab0d037827 */ /* 0x000fe200078e02ff */
[----:B------:R-:W-:-:S03]  /*0a90*/  SHF.R.U32.HI R11, RZ, 0x1f, R10 ;  /* 0x0000001fff0b7819 */ /* 0x000fc6000001160a */
[----:B------:R-:W-:Y:S01]  /*0aa0*/  IMAD.HI R7, R15, 0x2aaaaaab, RZ ;  /* 0x2aaaaaab0f077827 */ /* 0x000fe200078e02ff */
[----:B------:R-:W-:Y:S02]  /*0ab0*/  LEA.HI R11, R10, R11, RZ, 0x16 ;  /* 0x0000000b0a0b7211 */ /* 0x000fe400078fb0ff */
[----:B------:R-:W-:Y:S01]  /*0ac0*/  SHF.R.U32.HI R10, RZ, 0x1f, R3 ;  /* 0x0000001fff0a7819 */ /* 0x000fe20000011603 */
[----:B------:R-:W-:Y:S01]  /*0ad0*/  IMAD.HI R18, R6, 0x2aaaaaab, RZ ;  /* 0x2aaaaaab06127827 */ /* 0x000fe200078e02ff */
[----:B------:R-:W-:Y:S02]  /*0ae0*/  SHF.R.U32.HI R12, RZ, 0x1f, R7 ;  /* 0x0000001fff0c7819 */ /* 0x000fe40000011607 */
[----:B------:R-:W-:Y:S01]  /*0af0*/  LEA.HI R10, R3, R10, RZ, 0x16 ;  /* 0x0000000a030a7211 */ /* 0x000fe200078fb0ff */
[----:B------:R-:W-:Y:S01]  /*0b00*/  IMAD.U32 R5, RZ, RZ, UR6 ;  /* 0x00000006ff057e24 */ /* 0x000fe2000f8e00ff */
[----:B------:R-:W-:Y:S01]  /*0b10*/  LEA.HI R12, R7, R12, RZ, 0x16 ;  /* 0x0000000c070c7211 */ /* 0x000fe200078fb0ff */
[----:B------:R-:W-:Y:S01]  /*0b20*/  IMAD.HI R24, R8, 0x2aaaaaab, RZ ;  /* 0x2aaaaaab08187827 */ /* 0x000fe200078e02ff */
[----:B------:R-:W-:-:S02]  /*0b30*/  SHF.R.U32.HI R3, RZ, 0x1f, R18 ;  /* 0x0000001fff037819 */ /* 0x000fc40000011612 */
[----:B------:R-:W-:Y:S01]  /*0b40*/  LOP3.LUT R5, R5, 0x38, R0, 0xfe, !PT ;  /* 0x0000003805057812 */ /* 0x000fe200078efe00 */
[----:B------:R-:W-:Y:S01]  /*0b50*/  IMAD R10, R10, -0x1800, R13 ;  /* 0xffffe8000a0a7824 */ /* 0x000fe200078e020d */
[----:B------:R-:W-:Y:S01]  /*0b60*/  LEA.HI R3, R18, R3, RZ, 0x16 ;  /* 0x0000000312037211 */ /* 0x000fe200078fb0ff */
[----:B------:R-:W-:Y:S01]  /*0b70*/  IMAD R18, R12, -0x1800, R15 ;  /* 0xffffe8000c127824 */ /* 0x000fe200078e020f */
[----:B------:R-:W-:Y:S01]  /*0b80*/  SHF.R.U32.HI R7, RZ, 0x1f, R24 ;  /* 0x0000001fff077819 */ /* 0x000fe20000011618 */
[----:B------:R-:W-:Y:S01]  /*0b90*/  IMAD.HI R0, R14, 0x2aaaaaab, RZ ;  /* 0x2aaaaaab0e007827 */ /* 0x000fe200078e02ff */
[----:B------:R-:W2:Y:S02]  /*0ba0*/  LDC.64 R12, c[0x0][0x210] ;  /* 0x00008400ff0c7b82 */ /* 0x000ea40000000a00 */
[----:B------:R-:W-:Y:S01]  /*0bb0*/  LEA.HI R7, R24, R7, RZ, 0x16 ;  /* 0x0000000718077211 */ /* 0x000fe200078fb0ff */
[----:B------:R-:W-:Y:S01]  /*0bc0*/  IMAD.HI R17, R5, 0x2aaaaaab, RZ ;  /* 0x2aaaaaab05117827 */ /* 0x000fe200078e02ff */
[----:B------:R-:W-:-:S02]  /*0bd0*/  SHF.R.U32.HI R9, RZ, 0x1f, R0 ;  /* 0x0000001fff097819 */ /* 0x000fc40000011600 */
[----:B------:R-:W-:Y:S01]  /*0be0*/  LOP3.LUT R24, R22, 0x8, RZ, 0xfc, !PT ;  /* 0x0000000816187812 */ /* 0x000fe200078efcff */
[----:B------:R-:W-:Y:S01]  /*0bf0*/  IMAD R16, R11, -0x1800, R16 ;  /* 0xffffe8000b107824 */ /* 0x000fe200078e0210 */
[----:B------:R-:W-:Y:S01]  /*0c00*/  LEA.HI R9, R0, R9, RZ, 0x16 ;  /* 0x0000000900097211 */ /* 0x000fe200078fb0ff */
[----:B------:R-:W-:Y:S01]  /*0c10*/  IMAD R8, R7, -0x1800, R8 ;  /* 0xffffe80007087824 */ /* 0x000fe200078e0208 */
[----:B------:R-:W-:Y:S01]  /*0c20*/  SHF.R.U32.HI R0, RZ, 0x1f, R17 ;  /* 0x0000001fff007819 */ /* 0x000fe20000011611 */
[----:B------:R-:W-:Y:S01]  /*0c30*/  IMAD R6, R3, -0x1800, R6 ;  /* 0xffffe80003067824 */ /* 0x000fe200078e0206 */
[----:B------:R-:W-:Y:S01]  /*0c40*/  LOP3.LUT R24, R24, 0x7, R57, 0x78, !PT ;  /* 0x0000000718187812 */ /* 0x000fe200078e7839 */
[----:B------:R-:W-:Y:S01]  /*0c50*/  IMAD R14, R9, -0x1800, R14 ;  /* 0xffffe800090e7824 */ /* 0x000fe200078e020e */
[----:B------:R-:W-:Y:S01]  /*0c60*/  LEA.HI R0, R17, R0, RZ, 0x16 ;  /* 0x0000000011007211 */ /* 0x000fe200078fb0ff */
[--C-:B------:R-:W-:Y:S01]  /*0c70*/  IMAD R45, R4, 0xc00, R41.reuse ;  /* 0x00000c00042d7824 */ /* 0x100fe200078e0229 */
[----:B------:R-:W-:Y:S01]  /*0c80*/  LOP3.LUT R4, R61, 0xa, RZ, 0xfc, !PT ;  /* 0x0000000a3d047812 */ /* 0x000fe200078efcff */
[----:B------:R-:W-:-:S02]  /*0c90*/  IMAD R7, R18, 0xc00, R41 ;  /* 0x00000c0012077824 */ /* 0x000fc400078e0229 */
[----:B------:R-:W-:Y:S01]  /*0ca0*/  IMAD R0, R0, -0x1800, R5 ;  /* 0xffffe80000007824 */ /* 0x000fe200078e0205 */
[----:B------:R-:W-:Y:S01]  /*0cb0*/  LOP3.LUT R4, R4, 0x7, R57, 0x78, !PT ;  /* 0x0000000704047812 */ /* 0x000fe200078e7839 */
[--C-:B------:R-:W-:Y:S02]  /*0cc0*/  IMAD R9, R16, 0xc00, R41.reuse ;  /* 0x00000c0010097824 */ /* 0x100fe400078e0229 */
[--C-:B------:R-:W-:Y:S02]  /*0cd0*/  IMAD R11, R10, 0xc00, R41.reuse ;  /* 0x00000c000a0b7824 */ /* 0x100fe400078e0229 */
[--C-:B------:R-:W-:Y:S02]  /*0ce0*/  IMAD R15, R14, 0xc00, R41.reuse ;  /* 0x00000c000e0f7824 */ /* 0x100fe400078e0229 */
[--C-:B------:R-:W-:Y:S02]  /*0cf0*/  IMAD R17, R8, 0xc00, R41.reuse ;  /* 0x00000c0008117824 */ /* 0x100fe400078e0229 */
[----:B------:R-:W-:-:S02]  /*0d00*/  IMAD R19, R6, 0xc00, R41 ;  /* 0x00000c0006137824 */ /* 0x000fc400078e0229 */
[----:B------:R-:W-:Y:S01]  /*0d10*/  IMAD R3, R0, 0xc00, R41 ;  /* 0x00000c0000037824 */ /* 0x000fe200078e0229 */
[----:B------:R-:W-:Y:S01]  /*0d20*/  LOP3.LUT R0, R61, 0xe, RZ, 0xfc, !PT ;  /* 0x0000000e3d007812 */ /* 0x000fe200078efcff */
[----:B--2---:R-:W-:-:S03]  /*0d30*/  IMAD.WIDE.U32 R40, R41, 0x2, R12 ;  /* 0x0000000229287825 */ /* 0x004fc600078e000c */
[----:B------:R-:W-:Y:S01]  /*0d40*/  LOP3.LUT R0, R0, 0x7, R57, 0x78, !PT ;  /* 0x0000000700007812 */ /* 0x000fe200078e7839 */
[--C-:B-1---5:R-:W-:Y:S01]  /*0d50*/  IMAD.WIDE R44, R45, 0x2, R20.reuse ;  /* 0x000000022d2c7825 */ /* 0x122fe200078e0214 */
[----:B------:R-:W-:Y:S01]  /*0d60*/  @!PT LDS RZ, [RZ] ;  /* 0x00000000fffff984 */ /* 0x000fe20000000800 */
[----:B------:R-:W-:Y:S01]  /*0d70*/  @!PT LDS RZ, [RZ] ;  /* 0x00000000fffff984 */ /* 0x000fe20000000800 */
[----:B------:R-:W-:Y:S01]  /*0d80*/  @!PT LDS RZ, [RZ] ;  /* 0x00000000fffff984 */ /* 0x000fe20000000800 */
[----:B------:R-:W-:Y:S03]  /*0d90*/  LDGSTS.E.BYPASS.LTC128B.128 [R33], desc[UR22][R40.64] ;  /* 0x0000000028217fae */ /* 0x000fe6000b901d56 */
[--C-:B------:R-:W-:Y:S01]  /*0da0*/  IMAD.WIDE R6, R7, 0x2, R20.reuse ;  /* 0x0000000207067825 */ /* 0x100fe200078e0214 */
[----:B------:R-:W-:Y:S03]  /*0db0*/  LDGSTS.E.BYPASS.LTC128B.128 [R31], desc[UR22][R40.64] ;  /* 0x00000000281f7fae */ /* 0x000fe6000b901d56 */
[--C-:B------:R-:W-:Y:S01]  /*0dc0*/  IMAD.WIDE R8, R9, 0x2, R20.reuse ;  /* 0x0000000209087825 */ /* 0x100fe200078e0214 */
[----:B------:R-:W0:Y:S03]  /*0dd0*/  LDGDEPBAR ;  /* 0x00000000000079af */ /* 0x000e260000000000 */
[----:B------:R-:W-:Y:S01]  /*0de0*/  IMAD.WIDE R10, R11, 0x2, R20 ;  /* 0x000000020b0a7825 */ /* 0x000fe200078e0214 */
[----:B------:R-:W-:Y:S03]  /*0df0*/  LDGSTS.E.BYPASS.LTC128B.128 [R33+0x4000], desc[UR22][R44.64] ;  /* 0x040000002c217fae */ /* 0x000fe6000b901d56 */
[----:B------:R-:W-:Y:S01]  /*0e00*/  IMAD.SHL.U32 R63, R63, 0x2, RZ ;  /* 0x000000023f3f7824 */ /* 0x000fe200078e00ff */
[----:B------:R-:W-:Y:S01]  /*0e10*/  LDGSTS.E.BYPASS.LTC128B.128 [R31+0x4000], desc[UR22][R6.64] ;  /* 0x04000000061f7fae */ /* 0x000fe2000b901d56 */
[----:B------:R-:W-:-:S02]  /*0e20*/  VIADD R27, R67, UR16 ;  /* 0x00000010431b7c36 */ /* 0x000fc40008000000 */
[--C-:B------:R-:W-:Y:S01]  /*0e30*/  IMAD.WIDE R14, R15, 0x2, R20.reuse ;  /* 0x000000020f0e7825 */ /* 0x100fe200078e0214 */
[----:B------:R-:W-:Y:S03]  /*0e40*/  LDGSTS.E.BYPASS.LTC128B.128 [R29+0x4000], desc[UR22][R8.64] ;  /* 0x04000000081d7fae */ /* 0x000fe6000b901d56 */
[----:B------:R-:W-:Y:S01]  /*0e50*/  VIADD R25, R66, UR16 ;  /* 0x0000001042197c36 */ /* 0x000fe20008000000 */
[----:B------:R-:W-:Y:S01]  /*0e60*/  LDGSTS.E.BYPASS.LTC128B.128 [R27+0x4000], desc[UR22][R10.64] ;  /* 0x040000000a1b7fae */ /* 0x000fe2000b901d56 */
[----:B------:R-:W-:-:S03]  /*0e70*/  IMAD.WIDE R16, R17, 0x2, R20 ;  /* 0x0000000211107825 */ /* 0x000fc600078e0214 */
[----:B------:R-:W-:Y:S01]  /*0e80*/  LDGSTS.E.BYPASS.LTC128B.128 [R25+0x4000], desc[UR22][R14.64] ;  /* 0x040000000e197fae */ /* 0x000fe2000b901d56 */
[----:B------:R-:W-:Y:S01]  /*0e90*/  IMAD.WIDE R18, R19, 0x2, R20 ;  /* 0x0000000213127825 */ /* 0x000fe200078e0214 */
[----:B------:R-:W-:-:S03]  /*0ea0*/  IADD3 R50, P1, R16, 0x400, RZ ;  /* 0x0000040010327810 */ /* 0x000fc60007f3e0ff */
[----:B------:R-:W-:Y:S01]  /*0eb0*/  VIADD R23, R65, UR16 ;  /* 0x0000001041177c36 */ /* 0x000fe20008000000 */
[----:B------:R-:W-:Y:S01]  /*0ec0*/  IADD3 R52, P2, R18, 0x400, RZ ;  /* 0x0000040012347810 */ /* 0x000fe20007f5e0ff */
[----:B------:R-:W-:-:S03]  /*0ed0*/  IMAD.WIDE R20, R3, 0x2, R20 ;  /* 0x0000000203147825 */ /* 0x000fc600078e0214 */
[----:B------:R-:W-:Y:S01]  /*0ee0*/  LDGSTS.E.BYPASS.LTC128B.128 [R23+0x4000], desc[UR22][R16.64] ;  /* 0x0400000010177fae */ /* 0x000fe2000b901d56 */
[----:B------:R-:W-:Y:S01]  /*0ef0*/  VIADD R5, R64, UR16 ;  /* 0x0000001040057c36 */ /* 0x000fe20008000000 */
[----:B------:R-:W-:Y:S01]  /*0f00*/  IADD3 R54, P3, R20, 0x400, RZ ;  /* 0x0000040014367810 */ /* 0x000fe20007f7e0ff */
[----:B------:R-:W-:Y:S02]  /*0f10*/  VIADD R3, R63, UR16 ;  /* 0x000000103f037c36 */ /* 0x000fe40008000000 */
[----:B------:R-:W-:Y:S01]  /*0f20*/  IMAD.SHL.U32 R4, R4, 0x8, RZ ;  /* 0x0000000804047824 */ /* 0x000fe200078e00ff */
[----:B------:R-:W-:Y:S01]  /*0f30*/  LDGSTS.E.BYPASS.LTC128B.128 [R5+0x4000], desc[UR22][R18.64] ;  /* 0x0400000012057fae */ /* 0x000fe2000b901d56 */
[----:B------:R-:W-:Y:S02]  /*0f40*/  IMAD.SHL.U32 R0, R0, 0x8, RZ ;  /* 0x0000000800007824 */ /* 0x000fe400078e00ff */
[----:B------:R-:W-:Y:S01]  /*0f50*/  IMAD.SHL.U32 R24, R24, 0x8, RZ ;  /* 0x0000000818187824 */ /* 0x000fe200078e00ff */
[----:B------:R-:W-:Y:S01]  /*0f60*/  LDGSTS.E.BYPASS.LTC128B.128 [R3+0x4000], desc[UR22][R20.64] ;  /* 0x0400000014037fae */ /* 0x000fe2000b901d56 */
[----:B------:R-:W-:-:S02]  /*0f70*/  IMAD.SHL.U32 R60, R60, 0x2, RZ ;  /* 0x000000023c3c7824 */ /* 0x000fc400078e00ff */
[----:B------:R-:W-:Y:S01]  /*0f80*/  IMAD.X R51, RZ, RZ, R19, P2 ;  /* 0x000000ffff337224 */ /* 0x000fe200010e0613 */
[----:B------:R-:W0:Y:S01]  /*0f90*/  LDGDEPBAR ;  /* 0x00000000000079af */ /* 0x000e220000000000 */
[----:B------:R-:W-:Y:S02]  /*0fa0*/  IMAD.X R49, RZ, RZ, R17, P1 ;  /* 0x000000ffff317224 */ /* 0x000fe400008e0611 */
[----:B------:R-:W-:Y:S01]  /*0fb0*/  IMAD.X R53, RZ, RZ, R21, P3 ;  /* 0x000000ffff357224 */ /* 0x000fe200018e0615 */
[----:B------:R-:W-:Y:S01]  /*0fc0*/  BAR.SYNC.DEFER_BLOCKING 0x0 ;  /* 0x0000000000007b1d */ /* 0x000fe20000010000 */
[----:B------:R-:W-:Y:S02]  /*0fd0*/  IMAD.SHL.U32 R38, R38, 0x2, RZ ;  /* 0x0000000226267824 */ /* 0x000fe400078e00ff */
[----:B------:R-:W-:Y:S02]  /*0fe0*/  IMAD.SHL.U32 R36, R36, 0x2, RZ ;  /* 0x0000000224247824 */ /* 0x000fe400078e00ff */
[----:B------:R-:W-:-:S02]  /*0ff0*/  IMAD.SHL.U32 R34, R34, 0x2, RZ ;  /* 0x0000000222227824 */ /* 0x000fc400078e00ff */
[----:B------:R-:W-:Y:S02]  /*1000*/  IMAD.SHL.U32 R32, R32, 0x2, RZ ;  /* 0x0000000220207824 */ /* 0x000fe400078e00ff */
[----:B------:R-:W-:Y:S02]  /*1010*/  IMAD.SHL.U32 R30, R30, 0x2, RZ ;  /* 0x000000021e1e7824 */ /* 0x000fe400078e00ff */
[----:B------:R-:W-:Y:S02]  /*1020*/  IMAD.SHL.U32 R28, R28, 0x2, RZ ;  /* 0x000000021c1c7824 */ /* 0x000fe400078e00ff */
[----:B------:R-:W-:Y:S01]  /*1030*/  IMAD.SHL.U32 R2, R2, 0x2, RZ ;  /* 0x0000000202027824 */ /* 0x000fe200078e00ff */
[----:B------:R-:W-:Y:S01]  /*1040*/  @!PT LDS RZ, [RZ] ;  /* 0x00000000fffff984 */ /* 0x000fe20000000800 */
[----:B------:R-:W-:Y:S01]  /*1050*/  @!PT LDS RZ, [RZ] ;  /* 0x00000000fffff984 */ /* 0x000fe20000000800 */
[----:B------:R-:W-:Y:S01]  /*1060*/  @!PT LDS RZ, [RZ] ;  /* 0x00000000fffff984 */ /* 0x000fe20000000800 */
[----:B------:R-:W-:Y:S04]  /*1070*/  LDGSTS.E.BYPASS.LTC128B.128 [R33+0x1000], desc[UR22][R40.64+0x100] ;  /* 0x0100010028217fae */ /* 0x000fe8000b901d56 */
[----:B------:R-:W-:Y:S04]  /*1080*/  LDGSTS.E.BYPASS.LTC128B.128 [R31+0x1000], desc[UR22][R40.64+0x100] ;  /* 0x01000100281f7fae */ /* 0x000fe8000b901d56 */
[----:B------:R-:W0:Y:S04]  /*1090*/  LDGDEPBAR ;  /* 0x00000000000079af */ /* 0x000e280000000000 */
[----:B------:R-:W-:Y:S04]  /*10a0*/  LDGSTS.E.BYPASS.LTC128B.128 [R33+0x8000], desc[UR22][R44.64+0x100] ;  /* 0x080001002c217fae */ /* 0x000fe8000b901d56 */
[----:B------:R-:W-:Y:S04]  /*10b0*/  LDGSTS.E.BYPASS.LTC128B.128 [R31+0x8000], desc[UR22][R6.64+0x100] ;  /* 0x08000100061f7fae */ /* 0x000fe8000b901d56 */
[----:B------:R-:W-:Y:S04]  /*10c0*/  LDGSTS.E.BYPASS.LTC128B.128 [R29+0x8000], desc[UR22][R8.64+0x100] ;  /* 0x08000100081d7fae */ /* 0x000fe8000b901d56 */
[----:B------:R-:W-:Y:S04]  /*10d0*/  LDGSTS.E.BYPASS.LTC128B.128 [R27+0x8000], desc[UR22][R10.64+0x100] ;  /* 0x080001000a1b7fae */ /* 0x000fe8000b901d56 */
[----:B------:R-:W-:Y:S04]  /*10e0*/  LDGSTS.E.BYPASS.LTC128B.128 [R25+0x8000], desc[UR22][R14.64+0x100] ;  /* 0x080001000e197fae */ /* 0x000fe8000b901d56 */
[----:B------:R-:W-:Y:S04]  /*10f0*/  LDGSTS.E.BYPASS.LTC128B.128 [R23+0x8000], desc[UR22][R16.64+0x100] ;  /* 0x0800010010177fae */ /* 0x000fe8000b901d56 */
[----:B------:R-:W-:Y:S04]  /*1100*/  LDGSTS.E.BYPASS.LTC128B.128 [R5+0x8000], desc[UR22][R18.64+0x100] ;  /* 0x0800010012057fae */ /* 0x000fe8000b901d56 */
[----:B------:R-:W-:Y:S04]  /*1110*/  LDGSTS.E.BYPASS.LTC128B.128 [R3+0x8000], desc[UR22][R20.64+0x100] ;  /* 0x0800010014037fae */ /* 0x000fe8000b901d56 */
[----:B------:R-:W0:Y:S01]  /*1120*/  LDGDEPBAR ;  /* 0x00000000000079af */ /* 0x000e220000000000 */
[----:B------:R-:W-:Y:S06]  /*1130*/  BAR.SYNC.DEFER_BLOCKING 0x0 ;  /* 0x0000000000007b1d */ /* 0x000fec0000010000 */
        /* <DEDUP_REMOVED lines=20> */
[----:B------:R1:W-:Y:S04]  /*1280*/  LDGSTS.E.BYPASS.LTC128B.128 [R31+0x3000], desc[UR22][R40.64+0x300] ;  /* 0x03000300281f7fae */ /* 0x0003e8000b901d56 */
[----:B------:R-:W0:Y:S04]  /*1290*/  LDGDEPBAR ;  /* 0x00000000000079af */ /* 0x000e280000000000 */
[----:B------:R-:W-:Y:S04]  /*12a0*/  LDGSTS.E.BYPASS.LTC128B.128 [R33+0x10000], desc[UR22][R44.64+0x300] ;  /* 0x100003002c217fae */ /* 0x000fe8000b901d56 */
[----:B------:R-:W-:Y:S04]  /*12b0*/  LDGSTS.E.BYPASS.LTC128B.128 [R31+0x10000], desc[UR22][R6.64+0x300] ;  /* 0x10000300061f7fae */ /* 0x000fe8000b901d56 */
[----:B------:R-:W-:Y:S04]  /*12c0*/  LDGSTS.E.BYPASS.LTC128B.128 [R29+0x10000], desc[UR22][R8.64+0x300] ;  /* 0x10000300081d7fae */ /* 0x000fe8000b901d56 */
[----:B------:R-:W-:Y:S04]  /*12d0*/  LDGSTS.E.BYPASS.LTC128B.128 [R27+0x10000], desc[UR22][R10.64+0x300] ;  /* 0x100003000a1b7fae */ /* 0x000fe8000b901d56 */
[----:B------:R-:W-:Y:S01]  /*12e0*/  LDGSTS.E.BYPASS.LTC128B.128 [R25+0x10000], desc[UR22][R14.64+0x300] ;  /* 0x100003000e197fae */ /* 0x000fe2000b901d56 */
[----:B-1----:R-:W-:-:S03]  /*12f0*/  LOP3.LUT R40, R22, 0x4, RZ, 0xfc, !PT ;  /* 0x0000000416287812 */ /* 0x002fc600078efcff */
[----:B------:R-:W-:Y:S01]  /*1300*/  LDGSTS.E.BYPASS.LTC128B.128 [R23+0x10000], desc[UR22][R16.64+0x300] ;  /* 0x1000030010177fae */ /* 0x000fe2000b901d56 */
[----:B------:R-:W-:Y:S02]  /*1310*/  LOP3.LUT R22, R22, 0xc, RZ, 0xfc, !PT ;  /* 0x0000000c16167812 */ /* 0x000fe400078efcff */
[----:B------:R-:W-:Y:S01]  /*1320*/  LOP3.LUT R40, R40, 0x7, R57, 0x78, !PT ;  /* 0x0000000728287812 */ /* 0x000fe200078e7839 */
[----:B------:R1:W-:Y:S01]  /*1330*/  LDGSTS.E.BYPASS.LTC128B.128 [R5+0x10000], desc[UR22][R18.64+0x300] ;  /* 0x1000030012057fae */ /* 0x0003e2000b901d56 */
[----:B------:R-:W-:-:S03]  /*1340*/  LOP3.LUT R22, R22, 0x7, R57, 0x78, !PT ;  /* 0x0000000716167812 */ /* 0x000fc600078e7839 */
[----:B------:R2:W-:Y:S01]  /*1350*/  LDGSTS.E.BYPASS.LTC128B.128 [R3+0x10000], desc[UR22][R20.64+0x300] ;  /* 0x1000030014037fae */ /* 0x0005e2000b901d56 */
[----:B------:R-:W-:Y:S02]  /*1360*/  IMAD.SHL.U32 R40, R40, 0x8, RZ ;  /* 0x0000000828287824 */ /* 0x000fe400078e00ff */
[----:B------:R-:W-:Y:S01]  /*1370*/  IMAD.SHL.U32 R22, R22, 0x8, RZ ;  /* 0x0000000816167824 */ /* 0x000fe200078e00ff */
[----:B------:R-:W0:Y:S01]  /*1380*/  LDGDEPBAR ;  /* 0x00000000000079af */ /* 0x000e220000000000 */
[----:B-1----:R-:W-:Y:S02]  /*1390*/  LOP3.LUT R5, R46, 0x7, R57, 0xf8, !PT ;  /* 0x000000072e057812 */ /* 0x002fe400078ef839 */
[----:B------:R-:W-:Y:S01]  /*13a0*/  IADD3 R46, P3, R10, 0x400, RZ ;  /* 0x000004000a2e7810 */ /* 0x000fe20007f7e0ff */
[----:B------:R-:W-:-:S04]  /*13b0*/  DEPBAR.LE SB0, 0x6 ;  /* 0x000081800000791a */ /* 0x000fc80000000000 */
[----:B------:R-:W-:-:S05]  /*13c0*/  IMAD.SHL.U32 R5, R5, 0x80, RZ ;  /* 0x0000008005057824 */ /* 0x000fca00078e00ff */
[C---:B------:R-:W-:Y:S02]  /*13d0*/  LOP3.LUT R35, R5.reuse, R40, RZ, 0xfc, !PT ;  /* 0x0000002805237212 */ /* 0x040fe400078efcff */
[----:B------:R-:W-:Y:S02]  /*13e0*/  IADD3 R40, P0, R44, 0x400, RZ ;  /* 0x000004002c287810 */ /* 0x000fe40007f1e0ff */
[----:B------:R-:W-:Y:S01]  /*13f0*/  LOP3.LUT R58, R5, R58, RZ, 0xfc, !PT ;  /* 0x0000003a053a7212 */ /* 0x000fe200078efcff */
[----:B------:R-:W-:Y:S01]  /*1400*/  IMAD.SHL.U32 R35, R35, 0x2, RZ ;  /* 0x0000000223237824 */ /* 0x000fe200078e00ff */
[----:B------:R-:W-:Y:S01]  /*1410*/  LOP3.LUT R29, R5, R4, RZ, 0xfc, !PT ;  /* 0x00000004051d7212 */ /* 0x000fe200078efcff */
[----:B------:R-:W-:Y:S01]  /*1420*/  IMAD.X R39, RZ, RZ, R45, P0 ;  /* 0x000000ffff277224 */ /* 0x000fe200000e062d */
[----:B------:R-:W-:Y:S01]  /*1430*/  LOP3.LUT R4, R57, 0xf, RZ, 0xc0, !PT ;  /* 0x0000000f39047812 */ /* 0x000fe200078ec0ff */
[----:B------:R-:W-:Y:S01]  /*1440*/  IMAD.SHL.U32 R58, R58, 0x2, RZ ;  /* 0x000000023a3a7824 */ /* 0x000fe200078e00ff */
[----:B------:R-:W-:Y:S01]  /*1450*/  BAR.SYNC.DEFER_BLOCKING 0x0 ;  /* 0x0000000000007b1d */ /* 0x000fe20000010000 */
[----:B------:R-:W-:Y:S01]  /*1460*/  IADD3 R48, P0, R14, 0x400, RZ ;  /* 0x000004000e307810 */ /* 0x000fe20007f1e0ff */
[----:B------:R-:W-:Y:S01]  /*1470*/  IMAD.X R45, RZ, RZ, R11, P3 ;  /* 0x000000ffff2d7224 */ /* 0x000fe200018e060b */
[----:B------:R-:W-:-:S02]  /*1480*/  LOP3.LUT R37, R5, R42, RZ, 0xfc, !PT ;  /* 0x0000002a05257212 */ /* 0x000fc400078efcff */
[----:B------:R-:W-:Y:S02]  /*1490*/  CS2R R10, SRZ ;  /* 0x00000000000a7805 */ /* 0x000fe4000001ff00 */
[C---:B------:R-:W-:Y:S01]  /*14a0*/  LOP3.LUT R33, R5.reuse, R26, RZ, 0xfc, !PT ;  /* 0x0000001a05217212 */ /* 0x040fe200078efcff */
[----:B------:R-:W-:Y:S01]  /*14b0*/  IMAD.X R47, RZ, RZ, R15, P0 ;  /* 0x000000ffff2f7224 */ /* 0x000fe200000e060f */
[----:B------:R-:W-:Y:S01]  /*14c0*/  LOP3.LUT R31, R5, R24, RZ, 0xfc, !PT ;  /* 0x00000018051f7212 */ /* 0x000fe200078efcff */
[----:B------:R-:W-:Y:S01]  /*14d0*/  IMAD.SHL.U32 R37, R37, 0x2, RZ ;  /* 0x0000000225257824 */ /* 0x000fe200078e00ff */
[----:B--2---:R-:W-:Y:S01]  /*14e0*/  LOP3.LUT R3, R5, R22, RZ, 0xfc, !PT ;  /* 0x0000001605037212 */ /* 0x004fe200078efcff */
[----:B------:R-:W-:Y:S01]  /*14f0*/  IMAD.SHL.U32 R33, R33, 0x2, RZ ;  /* 0x0000000221217824 */ /* 0x000fe200078e00ff */
[----:B------:R-:W-:Y:S01]  /*1500*/  LOP3.LUT R0, R5, R0, RZ, 0xfc, !PT ;  /* 0x0000000005007212 */ /* 0x000fe200078efcff */
[----:B------:R-:W-:Y:S01]  /*1510*/  IMAD.WIDE.U32 R4, R4, 0x10, R12 ;  /* 0x0000001004047825 */ /* 0x000fe200078e000c */
[----:B------:R-:W-:-:S02]  /*1520*/  IADD3 R44, P2, R8, 0x400, RZ ;  /* 0x00000400082c7810 */ /* 0x000fc40007f5e0ff */
[----:B------:R-:W-:Y:S01]  /*1530*/  IADD3 R42, P1, R6, 0x400, RZ ;  /* 0x00000400062a7810 */ /* 0x000fe20007f3e0ff */
[----:B------:R-:W-:Y:S01]  /*1540*/  IMAD.SHL.U32 R31, R31, 0x2, RZ ;  /* 0x000000021f1f7824 */ /* 0x000fe200078e00ff */
[----:B------:R-:W-:Y:S01]  /*1550*/  IADD3 R56, P0, R4, 0x400, RZ ;  /* 0x0000040004387810 */ /* 0x000fe20007f1e0ff */
[----:B------:R-:W-:Y:S01]  /*1560*/  IMAD.X R43, RZ, RZ, R9, P2 ;  /* 0x000000ffff2b7224 */ /* 0x000fe200010e0609 */
[----:B------:R-:W-:Y:S01]  /*1570*/  CS2R R8, SRZ ;  /* 0x0000000000087805 */ /* 0x000fe2000001ff00 */
[----:B------:R-:W-:Y:S01]  /*1580*/  IMAD.X R41, RZ, RZ, R7, P1 ;  /* 0x000000ffff297224 */ /* 0x000fe200008e0607 */
[----:B------:R-:W-:Y:S01]  /*1590*/  CS2R R6, SRZ ;  /* 0x0000000000067805 */ /* 0x000fe2000001ff00 */
[----:B------:R-:W-:Y:S01]  /*15a0*/  IMAD.X R55, RZ, RZ, R5, P0 ;  /* 0x000000ffff377224 */ /* 0x000fe200000e0605 */
[----:B------:R-:W-:Y:S01]  /*15b0*/  CS2R R4, SRZ ;  /* 0x0000000000047805 */ /* 0x000fe2000001ff00 */
[----:B------:R1:W2:Y:S01]  /*15c0*/  LDSM.16.M88.4 R12, [R60+UR16] ;  /* 0x000000103c0c783b */ /* 0x0002a20008000200 */
[----:B------:R-:W-:-:S02]  /*15d0*/  IMAD.SHL.U32 R3, R3, 0x2, RZ ;  /* 0x0000000203037824 */ /* 0x000fc400078e00ff */
[----:B------:R-:W-:Y:S01]  /*15e0*/  IMAD.SHL.U32 R29, R29, 0x2, RZ ;  /* 0x000000021d1d7824 */ /* 0x000fe200078e00ff */
[----:B------:R1:W3:Y:S02]  /*15f0*/  LDSM.16.M88.4 R16, [R58+UR16+0x4000] ;  /* 0x004000103a10783b */ /* 0x0002e40008000200 */
[----:B-1----:R-:W-:-:S07]  /*1600*/  IMAD.SHL.U32 R0, R0, 0x2, RZ ;  /* 0x0000000200007824 */ /* 0x002fce00078e00ff */
.L_x_0:
[----:B------:R-:W-:-:S01]  /*1610*/  LDSM.16.M88.4 R20, [R38+UR4] ;  /* 0x000000042614783b */ /* 0x000fc20008000200 */
[----:B-123--:R-:W-:Y:S01]  /*1620*/  HMMA.16816.F32.BF16 R4, R12, R16, R4 ;  /* 0x000000100c04723c */ /* 0x00efe20000041804 */
[----:B------:R-:W-:Y:S02]  /*1630*/  UIADD3 UR14, UR14, 0x80, URZ ;  /* 0x000000800e0e7890 */ /* 0x000fe4000fffe03f */
[----:B------:R-:W2:Y:S01]  /*1640*/  LDSM.16.M88.4 R24, [R37+UR5] ;  /* 0x000000052518783b */ /* 0x000ea20008000200 */
[----:B------:R-:W-:Y:S01]  /*1650*/  UIADD3 UR13, UR13, 0x1, URZ ;  /* 0x000000010d0d7890 */ /* 0x000fe2000fffe03f */
[----:B------:R-:W-:Y:S01]  /*1660*/  IADD3 R76, P1, R56, UR10, RZ ;  /* 0x0000000a384c7c10 */ /* 0x000fe2000ff3e0ff */
[----:B------:R-:W-:Y:S01]  /*1670*/  HMMA.16816.F32.BF16 R8, R12, R18, R8 ;  /* 0x000000120c08723c */ /* 0x000fe20000041808 */
[----:B------:R-:W-:Y:S01]  /*1680*/  LDSM.16.M88.4 R12, [R36+UR4] ;  /* 0x00000004240c783b */ /* 0x000fe20008000200 */
[----:B------:R-:W-:Y:S02]  /*1690*/  UISETP.GE.U32.AND UP1, UPT, UR14, 0xa00, UPT ;  /* 0x00000a000e00788c */ /* 0x000fe4000bf26070 */
[----:B------:R-:W-:Y:S01]  /*16a0*/  UIADD3 UR12, UR12, 0x1, URZ ;  /* 0x000000010c0c7890 */ /* 0x000fe2000fffe03f */
[----:B------:R-:W3:Y:S01]  /*16b0*/  LDSM.16.M88.4 R16, [R35+UR5] ;  /* 0x000000052310783b */ /* 0x000ee20008000200 */
[----:B------:R-:W-:Y:S01]  /*16c0*/  UISETP.GE.AND UP0, UPT, UR13, 0x4, UPT ;  /* 0x000000040d00788c */ /* 0x000fe2000bf06270 */
[----:B------:R-:W-:Y:S02]  /*16d0*/  IADD3.X R77, R55, UR9, RZ, P1, !PT ;  /* 0x00000009374d7c10 */ /* 0x000fe40008ffe4ff */
[----:B------:R-:W-:Y:S01]  /*16e0*/  PLOP3.LUT P0, PT, PT, PT, UP1, 0x80, 0x0 ;  /* 0x000000000000781c */ /* 0x000fe20003f0f018 */
[----:B------:R-:W-:Y:S02]  /*16f0*/  USEL UR13, UR13, URZ, !UP0 ;  /* 0x0000003f0d0d7287 */ /* 0x000fe4000c000000 */
[----:B------:R-:W-:Y:S02]  /*1700*/  UISETP.GE.AND UP0, UPT, UR12, 0x4, UPT ;  /* 0x000000040c00788c */ /* 0x000fe4000bf06270 */
[----:B------:R-:W-:Y:S02]  /*1710*/  ULEA UR21, UR13, UR16, 0xc ;  /* 0x000000100d157291 */ /* 0x000fe4000f8e603f */
[----:B------:R-:W-:Y:S02]  /*1720*/  USEL UR12, UR12, URZ, !UP0 ;  /* 0x0000003f0c0c7287 */ /* 0x000fe4000c000000 */
[----:B------:R-:W-:Y:S02]  /*1730*/  UISETP.GE.U32.AND UP1, UPT, UR14, 0xb80, UPT ;  /* 0x00000b800e00788c */ /* 0x000fe4000bf26070 */
[C---:B------:R-:W-:Y:S02]  /*1740*/  VIADD R71, R70.reuse, UR21 ;  /* 0x0000001546477c36 */ /* 0x040fe40008000000 */
[C---:B------:R-:W-:Y:S01]  /*1750*/  VIADD R74, R69.reuse, UR21 ;  /* 0x00000015454a7c36 */ /* 0x040fe20008000000 */
[----:B------:R-:W-:Y:S06]  /*1760*/  ULEA UR21, UR13, UR15, 0xe ;  /* 0x0000000f0d157291 */ /* 0x000fec000f8e703f */
[----:B------:R-:W-:Y:S02]  /*1770*/  VIADD R73, R70, UR21 ;  /* 0x0000001546497c36 */ /* 0x000fe40008000000 */
[----:B------:R-:W-:Y:S02]  /*1780*/  VIADD R72, R69, UR21 ;  /* 0x0000001545487c36 */ /* 0x000fe40008000000 */
[----:B------:R-:W-:-:S01]  /*1790*/  VIADD R75, R66, UR21 ;  /* 0x00000015424b7c36 */ /* 0x000fc20008000000 */
[----:B--2---:R-:W-:Y:S06]  /*17a0*/  HMMA.16816.F32.BF16 R4, R20, R24, R4 ;  /* 0x000000181404723c */ /* 0x004fec0000041804 */
[----:B------:R-:W-:Y:S01]  /*17b0*/  HMMA.16816.F32.BF16 R8, R20, R26, R8 ;  /* 0x0000001a1408723c */ /* 0x000fe20000041808 */
[----:B------:R-:W-:Y:S04]  /*17c0*/  LDSM.16.M88.4 R20, [R34+UR4] ;  /* 0x000000042214783b */ /* 0x000fe80008000200 */
[----:B------:R-:W2:Y:S11]  /*17d0*/  LDSM.16.M88.4 R24, [R33+UR5] ;  /* 0x000000052118783b */ /* 0x000eb60008000200 */
[----:B------:R-:W-:-:S02]  /*17e0*/  @!UPT UIADD3 URZ, URZ, URZ, URZ ;  /* 0x0000003f3f3ff290 */ /* 0x000fc4000fffe03f */
[----:B---3--:R-:W-:Y:S06]  /*17f0*/  HMMA.16816.F32.BF16 R4, R12, R16, R4 ;  /* 0x000000100c04723c */ /* 0x008fec0000041804 */
[----:B------:R-:W-:Y:S01]  /*1800*/  HMMA.16816.F32.BF16 R8, R12, R18, R8 ;  /* 0x000000120c08723c */ /* 0x000fe20000041808 */
[----:B------:R-:W-:Y:S04]  /*1810*/  LDSM.16.M88.4 R12, [R32+UR4] ;  /* 0x00000004200c783b */ /* 0x000fe80008000200 */
[----:B------:R-:W3:Y:S11]  /*1820*/  LDSM.16.M88.4 R16, [R31+UR5] ;  /* 0x000000051f10783b */ /* 0x000ef60008000200 */
[----:B------:R-:W-:-:S02]  /*1830*/  @!UPT UIADD3 URZ, URZ, URZ, URZ ;  /* 0x0000003f3f3ff290 */ /* 0x000fc4000fffe03f */
        /* <DEDUP_REMOVED lines=12> */
[----:B------:R-:W-:Y:S01]  /*1900*/  LDSM.16.M88.4 R20, [R2+UR4] ;  /* 0x000000040214783b */ /* 0x000fe20008000200 */
[----:B------:R-:W-:Y:S03]  /*1910*/  ULEA UR4, UR12, UR16, 0xc ;  /* 0x000000100c047291 */ /* 0x000fe6000f8e603f */
[----:B------:R-:W2:Y:S01]  /*1920*/  LDSM.16.M88.4 R24, [R0+UR5] ;  /* 0x000000050018783b */ /* 0x000ea20008000200 */
[----:B------:R-:W-:Y:S01]  /*1930*/  ULEA UR5, UR12, UR15, 0xe ;  /* 0x0000000f0c057291 */ /* 0x000fe2000f8e703f */
[----:B------:R-:W-:-:S11]  /*1940*/  BAR.SYNC.DEFER_BLOCKING 0x0 ;  /* 0x0000000000007b1d */ /* 0x000fd60000010000 */
[----:B---3--:R-:W-:Y:S06]  /*1950*/  HMMA.16816.F32.BF16 R4, R12, R16, R4 ;  /* 0x000000100c04723c */ /* 0x008fec0000041804 */
[----:B------:R-:W-:Y:S01]  /*1960*/  HMMA.16816.F32.BF16 R8, R12, R18, R8 ;  /* 0x000000120c08723c */ /* 0x000fe20000041808 */
[----:B------:R-:W-:Y:S01]  /*1970*/  @!PT LDS RZ, [RZ] ;  /* 0x00000000fffff984 */ /* 0x000fe20000000800 */
[----:B------:R-:W-:Y:S01]  /*1980*/  @!PT LDS RZ, [RZ] ;  /* 0x00000000fffff984 */ /* 0x000fe20000000800 */
[----:B------:R-:W-:Y:S01]  /*1990*/  @!PT LDS RZ, [RZ] ;  /* 0x00000000fffff984 */ /* 0x000fe20000000800 */
[----:B------:R-:W-:Y:S04]  /*19a0*/  LDGSTS.E.BYPASS.LTC128B.128 [R71], desc[UR22][R76.64], !P0 ;  /* 0x000000004c477fae */ /* 0x000fe8000c101d56 */
[----:B------:R3:W-:Y:S04]  /*19b0*/  LDGSTS.E.BYPASS.LTC128B.128 [R74], desc[UR22][R76.64], !P0 ;  /* 0x000000004c4a7fae */ /* 0x0007e8000c101d56 */
[----:B------:R-:W0:Y:S09]  /*19c0*/  LDGDEPBAR ;  /* 0x00000000000079af */ /* 0x000e320000000000 */
[----:B--2---:R-:W-:Y:S05]  /*19d0*/  HMMA.16816.F32.BF16 R4, R20, R24, R4 ;  /* 0x000000181404723c */ /* 0x004fea0000041804 */
[----:B------:R-:W-:-:S01]  /*19e0*/  IADD3 R18, P1, R40, UR10, RZ ;  /* 0x0000000a28127c10 */ /* 0x000fc2000ff3e0ff */
[----:B------:R-:W-:Y:S05]  /*19f0*/  HMMA.16816.F32.BF16 R8, R20, R26, R8 ;  /* 0x0000001a1408723c */ /* 0x000fea0000041808 */
[----:B------:R-:W-:Y:S02]  /*1a00*/  IADD3 R14, P2, R42, UR10, RZ ;  /* 0x0000000a2a0e7c10 */ /* 0x000fe4000ff5e0ff */
[----:B------:R-:W-:Y:S04]  /*1a10*/  IADD3.X R19, R39, UR9, RZ, P1, !PT ;  /* 0x0000000927137c10 */ /* 0x000fe80008ffe4ff */
[----:B------:R-:W-:Y:S01]  /*1a20*/  IADD3.X R15, R41, UR9, RZ, P2, !PT ;  /* 0x00000009290f7c10 */ /* 0x000fe200097fe4ff */
[----:B---3--:R3:W-:Y:S01]  /*1a30*/  LDGSTS.E.BYPASS.LTC128B.128 [R73], desc[UR22][R18.64], !P0 ;  /* 0x0000000012497fae */ /* 0x0087e2000c101d56 */
[----:B------:R-:W-:Y:S01]  /*1a40*/  IADD3 R76, P1, R44, UR10, RZ ;  /* 0x0000000a2c4c7c10 */ /* 0x000fe2000ff3e0ff */
[----:B------:R-:W-:Y:S02]  /*1a50*/  VIADD R71, R68, UR21 ;  /* 0x0000001544477c36 */ /* 0x000fe40008000000 */
[----:B------:R2:W-:Y:S01]  /*1a60*/  LDGSTS.E.BYPASS.LTC128B.128 [R72], desc[UR22][R14.64], !P0 ;  /* 0x000000000e487fae */ /* 0x0005e2000c101d56 */
[----:B------:R-:W-:Y:S01]  /*1a70*/  IADD3.X R77, R43, UR9, RZ, P1, !PT ;  /* 0x000000092b4d7c10 */ /* 0x000fe20008ffe4ff */
[----:B------:R-:W-:Y:S04]  /*1a80*/  VIADD R74, R67, UR21 ;  /* 0x00000015434a7c36 */ /* 0x000fe80008000000 */
[----:B------:R4:W-:Y:S01]  /*1a90*/  LDGSTS.E.BYPASS.LTC128B.128 [R71], desc[UR22][R76.64], !P0 ;  /* 0x000000004c477fae */ /* 0x0009e2000c101d56 */
[----:B---3--:R-:W-:Y:S02]  /*1aa0*/  IADD3 R18, P2, R46, UR10, RZ ;  /* 0x0000000a2e127c10 */ /* 0x008fe4000ff5e0ff */
[----:B--2---:R-:W-:Y:S02]  /*1ab0*/  IADD3 R72, P1, R48, UR10, RZ ;  /* 0x0000000a30487c10 */ /* 0x004fe4000ff3e0ff */
[----:B------:R-:W-:Y:S02]  /*1ac0*/  IADD3.X R19, R45, UR9, RZ, P2, !PT ;  /* 0x000000092d137c10 */ /* 0x000fe400097fe4ff */
[----:B------:R-:W-:Y:S02]  /*1ad0*/  IADD3.X R73, R47, UR9, RZ, P1, !PT ;  /* 0x000000092f497c10 */ /* 0x000fe40008ffe4ff */
[----:B----4-:R-:W-:Y:S01]  /*1ae0*/  IADD3 R76, P3, R50, UR10, RZ ;  /* 0x0000000a324c7c10 */ /* 0x010fe2000ff7e0ff */
[----:B------:R2:W-:Y:S01]  /*1af0*/  LDGSTS.E.BYPASS.LTC128B.128 [R74], desc[UR22][R18.64], !P0 ;  /* 0x00000000124a7fae */ /* 0x0005e2000c101d56 */
[----:B------:R-:W-:Y:S02]  /*1b00*/  VIADD R71, R63, UR21 ;  /* 0x000000153f477c36 */ /* 0x000fe40008000000 */
[----:B------:R-:W-:Y:S01]  /*1b10*/  IADD3.X R77, R49, UR9, RZ, P3, !PT ;  /* 0x00000009314d7c10 */ /* 0x000fe20009ffe4ff */
[----:B------:R3:W-:Y:S01]  /*1b20*/  LDGSTS.E.BYPASS.LTC128B.128 [R75], desc[UR22][R72.64], !P0 ;  /* 0x00000000484b7fae */ /* 0x0007e2000c101d56 */
[----:B--2---:R-:W-:Y:S02]  /*1b30*/  IADD3 R18, P2, R52, UR10, RZ ;  /* 0x0000000a34127c10 */ /* 0x004fe4000ff5e0ff */
[----:B------:R-:W-:Y:S01]  /*1b40*/  IADD3 R74, P1, R54, UR10, RZ ;  /* 0x0000000a364a7c10 */ /* 0x000fe2000ff3e0ff */
[----:B------:R-:W-:Y:S01]  /*1b50*/  UIADD3 UR10, UP0, UR10, 0x100, URZ ;  /* 0x000001000a0a7890 */ /* 0x000fe2000ff1e03f */
[----:B---3--:R-:W-:Y:S01]  /*1b60*/  VIADD R73, R65, UR21 ;  /* 0x0000001541497c36 */ /* 0x008fe20008000000 */
[----:B------:R-:W-:Y:S01]  /*1b70*/  IADD3.X R19, R51, UR9, RZ, P2, !PT ;  /* 0x0000000933137c10 */ /* 0x000fe200097fe4ff */
[----:B------:R-:W-:Y:S01]  /*1b80*/  VIADD R72, R64, UR21 ;  /* 0x0000001540487c36 */ /* 0x000fe20008000000 */
[----:B------:R-:W-:Y:S01]  /*1b90*/  IADD3.X R75, R53, UR9, RZ, P1, !PT ;  /* 0x00000009354b7c10 */ /* 0x000fe20008ffe4ff */
[----:B------:R-:W-:Y:S01]  /*1ba0*/  UIADD3.X UR9, URZ, UR9, URZ, UP0, !UPT ;  /* 0x000000093f097290 */ /* 0x000fe200087fe43f */
[----:B------:R-:W-:Y:S04]  /*1bb0*/  LDGSTS.E.BYPASS.LTC128B.128 [R73], desc[UR22][R76.64], !P0 ;  /* 0x000000004c497fae */ /* 0x000fe8000c101d56 */
[----:B------:R3:W-:Y:S04]  /*1bc0*/  LDGSTS.E.BYPASS.LTC128B.128 [R72], desc[UR22][R18.64], !P0 ;  /* 0x0000000012487fae */ /* 0x0007e8000c101d56 */
[----:B------:R2:W-:Y:S01]  /*1bd0*/  LDGSTS.E.BYPASS.LTC128B.128 [R71], desc[UR22][R74.64], !P0 ;  /* 0x000000004a477fae */ /* 0x0005e2000c101d56 */
[----:B------:R-:W-:Y:S03]  /*1be0*/  PLOP3.LUT P0, PT, PT, PT, UP1, 0x80, 0x0 ;  /* 0x000000000000781c */ /* 0x000fe60003f0f018 */
[----:B------:R-:W0:Y:S01]  /*1bf0*/  LDGDEPBAR ;  /* 0x00000000000079af */ /* 0x000e220000000000 */
[----:B------:R-:W-:Y:S04]  /*1c00*/  DEPBAR.LE SB0, 0x6 ;  /* 0x000081800000791a */ /* 0x000fe80000000000 */
[----:B------:R-:W-:Y:S06]  /*1c10*/  BAR.SYNC.DEFER_BLOCKING 0x0 ;  /* 0x0000000000007b1d */ /* 0x000fec0000010000 */
[----:B------:R2:W1:Y:S04]  /*1c20*/  LDSM.16.M88.4 R12, [R60+UR4] ;  /* 0x000000043c0c783b */ /* 0x0004680008000200 */
[----:B---3--:R2:W1:Y:S02]  /*1c30*/  LDSM.16.M88.4 R16, [R58+UR5] ;  /* 0x000000053a10783b */ /* 0x0084640008000200 */
[----:B-1----:R-:W-:Y:S08]  /*1c40*/  @!P0 BRA `(.L_x_0) ;  /* 0xfffffff800708947 */ /* 0x002ff0000383ffff */
[----:B------:R-:W-:Y:S01]  /*1c50*/  IABS R0, UR11 ;  /* 0x0000000b00007c13 */ /* 0x000fe20008000000 */
[----:B------:R-:W-:Y:S01]  /*1c60*/  UISETP.GE.AND UP1, UPT, UR11, URZ, UPT ;  /* 0x0000003f0b00728c */ /* 0x000fe2000bf26270 */
[----:B------:R-:W-:-:S04]  /*1c70*/  DEPBAR.LE SB0, 0x0 ;  /* 0x000080000000791a */ /* 0x000fc80000000000 */
[----:B------:R-:W-:Y:S01]  /*1c80*/  R2UR UR4, R0 ;  /* 0x00000000000472ca */ /* 0x000fe200000e0000 */
[C---:B------:R-:W-:Y:S01]  /*1c90*/  IMAD.SHL.U32 R3, R57.reuse, 0x2, RZ ;  /* 0x0000000239037824 */ /* 0x040fe200078e00ff */
[----:B------:R-:W-:Y:S01]  /*1ca0*/  LOP3.LUT R2, R57, 0x1f, RZ, 0xc0, !PT ;  /* 0x0000001f39027812 */ /* 0x000fe200078ec0ff */
[----:B------:R-:W-:Y:S01]  /*1cb0*/  IMAD.SHL.U32 R0, R59, 0x8, RZ ;  /* 0x000000083b007824 */ /* 0x000fe200078e00ff */
[----:B------:R-:W-:Y:S01]  /*1cc0*/  F2FP.BF16.F32.PACK_AB R4, R5, R4 ;  /* 0x000000040504723e */ /* 0x000fe200000010ff */
[----:B-1----:R-:W1:Y:S01]  /*1cd0*/  LDC.64 R12, c[0x0][0x220] ;  /* 0x00008800ff0c7b82 */ /* 0x002e620000000a00 */
[----:B------:R-:W-:Y:S02]  /*1ce0*/  F2FP.BF16.F32.PACK_AB R6, R7, R6 ;  /* 0x000000060706723e */ /* 0x000fe400000010ff */
[----:B------:R-:W-:Y:S02]  /*1cf0*/  LOP3.LUT R0, R0, 0x6, R3, 0xf8, !PT ;  /* 0x0000000600007812 */ /* 0x000fe400078ef803 */
[----:B------:R-:W-:Y:S01]  /*1d00*/  SHF.R.U32.HI R3, RZ, 0x2, R2 ;  /* 0x00000002ff037819 */ /* 0x000fe20000011602 */
[----:B------:R-:W-:Y:S01]  /*1d10*/  IMAD.SHL.U32 R2, R59, 0x4, RZ ;  /* 0x000000043b027824 */ /* 0x000fe200078e00ff */
[----:B------:R-:W-:Y:S01]  /*1d20*/  F2FP.BF16.F32.PACK_AB R8, R9, R8 ;  /* 0x000000080908723e */ /* 0x000fe200000010ff */
[----:B------:R-:W-:Y:S01]  /*1d30*/  UIMAD.WIDE.U32 UR12, UR19, UR4, URZ ;  /* 0x00000004130c72a5 */ /* 0x000fe2000f8e003f */
[----:B------:R-:W-:Y:S01]  /*1d40*/  F2FP.BF16.F32.PACK_AB R10, R11, R10 ;  /* 0x0000000a0b0a723e */ /* 0x000fe200000010ff */
[----:B------:R-:W-:Y:S01]  /*1d50*/  IMAD R0, R3, 0x48, R0 ;  /* 0x0000004803007824 */ /* 0x000fe200078e0200 */
[----:B------:R-:W-:Y:S01]  /*1d60*/  LOP3.LUT R61, R2, R61, RZ, 0xfc, !PT ;  /* 0x0000003d023d7212 */ /* 0x000fe200078efcff */
[----:B------:R-:W-:-:S03]  /*1d70*/  IMAD.U32 R2, RZ, RZ, UR6 ;  /* 0x00000006ff027e24 */ /* 0x000fc6000f8e00ff */
[----:B------:R-:W-:Y:S01]  /*1d80*/  UMOV UR5, UR13 ;  /* 0x0000000d00057c82 */ /* 0x000fe20008000000 */
[----:B------:R-:W-:Y:S01]  /*1d90*/  LEA R3, R0, UR16, 0x1 ;  /* 0x0000001000037c11 */ /* 0x000fe2000f8e08ff */
[----:B------:R-:W-:Y:S01]  /*1da0*/  UIMAD UR4, UR5, UR7, UR4 ;  /* 0x00000007050472a4 */ /* 0x000fe2000f8e0204 */
[----:B------:R-:W-:Y:S01]  /*1db0*/  BAR.SYNC.DEFER_BLOCKING 0x0 ;  /* 0x0000000000007b1d */ /* 0x000fe20000010000 */
[----:B------:R-:W-:Y:S01]  /*1dc0*/  SHF.R.U32.HI R0, RZ, 0x3, R57 ;  /* 0x00000003ff007819 */ /* 0x000fe20000011639 */
[----:B------:R-:W-:Y:S01]  /*1dd0*/  IMAD.SHL.U32 R57, R57, 0x8, RZ ;  /* 0x0000000839397824 */ /* 0x000fe200078e00ff */
[----:B------:R-:W-:Y:S02]  /*1de0*/  UISETP.GT.U32.AND UP0, UPT, UR8, UR4, UPT ;  /* 0x000000040800728c */ /* 0x000fe4000bf04070 */
[----:B------:R-:W-:Y:S02]  /*1df0*/  SGXT.U32 R0, R0, 0x4 ;  /* 0x000000040000781a */ /* 0x000fe40000000000 */
[----:B------:R-:W-:-:S05]  /*1e00*/  LOP3.LUT R57, R2, 0x38, R57, 0xf8, !PT ;  /* 0x0000003802397812 */ /* 0x000fca00078ef839 */
[----:B-1----:R-:W-:Y:S02]  /*1e10*/  IMAD.WIDE R12, R57, 0x2, R12 ;  /* 0x00000002390c7825 */ /* 0x002fe400078e020c */
[----:B------:R-:W-:-:S04]  /*1e20*/  @!UP0 UIADD3 UR4, UR4, -UR8, URZ ;  /* 0x8000000804048290 */ /* 0x000fc8000fffe03f */
[----:B------:R-:W-:Y:S01]  /*1e30*/  UISETP.GT.U32.AND UP0, UPT, UR8, UR4, UPT ;  /* 0x000000040800728c */ /* 0x000fe2000bf04070 */
[----:B------:R1:W-:Y:S04]  /*1e40*/  STS [R3], R4 ;  /* 0x0000000403007388 */ /* 0x0003e80000000800 */
[----:B------:R1:W-:Y:S06]  /*1e50*/  STS [R3+0x480], R6 ;  /* 0x0004800603007388 */ /* 0x0003ec0000000800 */
[----:B------:R-:W-:-:S02]  /*1e60*/  @!UP0 UIADD3 UR4, UR4, -UR8, URZ ;  /* 0x8000000804048290 */ /* 0x000fc4000fffe03f */
[----:B------:R-:W-:Y:S01]  /*1e70*/  UISETP.NE.AND UP0, UPT, UR18, URZ, UPT ;  /* 0x0000003f1200728c */ /* 0x000fe2000bf05270 */
[----:B------:R1:W-:Y:S01]  /*1e80*/  STS [R3+0x40], R8 ;  /* 0x0000400803007388 */ /* 0x0003e20000000800 */
[----:B------:R-:W-:-:S03]  /*1e90*/  @!UP1 UIADD3 UR4, -UR4, URZ, URZ ;  /* 0x0000003f04049290 */ /* 0x000fc6000fffe13f */
[----:B------:R1:W-:Y:S01]  /*1ea0*/  STS [R3+0x4c0], R10 ;  /* 0x0004c00a03007388 */ /* 0x0003e20000000800 */
[----:B------:R-:W-:-:S04]  /*1eb0*/  USEL UR4, UR17, UR4, !UP0 ;  /* 0x0000000411047287 */ /* 0x000fc8000c000000 */
[----:B------:R-:W-:-:S04]  /*1ec0*/  ULEA UR4, UR20, UR4, 0x3 ;  /* 0x0000000414047291 */ /* 0x000fc8000f8e183f */
[----:B------:R-:W-:-:S06]  /*1ed0*/  USHF.L.U32 UR4, UR4, 0x4, URZ ;  /* 0x0000000404047899 */ /* 0x000fcc000800063f */
[----:B------:R-:W-:Y:S01]  /*1ee0*/  LOP3.LUT R0, R0, UR4, RZ, 0xfc, !PT ;  /* 0x0000000400007c12 */ /* 0x000fe2000f8efcff */
[----:B------:R-:W-:Y:S03]  /*1ef0*/  BAR.SYNC.DEFER_BLOCKING 0x0 ;  /* 0x0000000000007b1d */ /* 0x000fe60000010000 */
[----:B------:R-:W-:Y:S01]  /*1f00*/  ISETP.GE.AND P0, PT, R0, 0x1, PT ;  /* 0x000000010000780c */ /* 0x000fe20003f06270 */
[----:B------:R-:W-:-:S03]  /*1f10*/  IMAD R0, R61, 0x9, R62 ;  /* 0x000000093d007824 */ /* 0x000fc600078e023e */
[----:B------:R-:W-:Y:S01]  /*1f20*/  ISETP.LT.AND P0, PT, R57, 0x1800, !P0 ;  /* 0x000018003900780c */ /* 0x000fe20004701270 */
[----:B------:R-:W-:-:S05]  /*1f30*/  IMAD.SHL.U32 R0, R0, 0x8, RZ ;  /* 0x0000000800007824 */ /* 0x000fca00078e00ff */
[----:B------:R-:W-:-:S07]  /*1f40*/  LEA R0, R0, UR16, 0x1 ;  /* 0x0000001000007c11 */ /* 0x000fce000f8e08ff */
[----:B-1----:R-:W-:Y:S05]  /*1f50*/  @!P0 EXIT ;  /* 0x000000000000894d */ /* 0x002fea0003800000 */
[----:B------:R-:W1:Y:S04]  /*1f60*/  LDS.128 R4, [R0] ;  /* 0x0000000000047984 */ /* 0x000e680000000c00 */
[----:B-1----:R-:W-:Y:S01]  /*1f70*/  STG.E.128 desc[UR22][R12.64], R4 ;  /* 0x000000040c007986 */ /* 0x002fe2000c101d16 */
[----:B------:R-:W-:Y:S05]  /*1f80*/  EXIT ;  /* 0x000000000000794d */ /* 0x000fea0003800000 */
.L_x_1:
[----:B------:R-:W-:-:S00]  /*1f90*/  BRA `(.L_x_1) ;  /* 0xfffffffc00fc7947 */ /* 0x000fc0000383ffff */
[----:B------:R-:W-:-:S00]  /*1fa0*/  NOP ;  /* 0x0000000000007918 */ /* 0x000fc00000000000 */
        /* <DEDUP_REMOVED lines=13> */
.L_x_2:


//--------------------- .nv.shared.triton_mm      --------------------------
	.section	.nv.shared.triton_mm,"aw",@nobits
	.sectionflags	@""
	.align	16
	.zero		1024


//--------------------- .nv.constant0.triton_mm   --------------------------
	.section	.nv.constant0.triton_mm,"a",@progbits
	.sectionflags	@""
	.align	4
.nv.constant0.triton_mm:
	.zero		552
